//
// Generated by NVIDIA NVVM Compiler
//
// Compiler Build ID: CL-36424714
// Cuda compilation tools, release 13.0, V13.0.88
// Based on NVVM 20.0.0
//

.version 9.0
.target sm_100
.address_size 64

	// .globl	psfcomplex
.func  (.param .align 16 .b8 func_retval0[16]) __internal_trig_reduction_slowpathd
(
	.param .b64 __internal_trig_reduction_slowpathd_param_0
)
;
.global .align 8 .b8 __cudart_i2opi_d[144] = {8, 93, 141, 31, 177, 95, 251, 107, 234, 146, 82, 138, 247, 57, 7, 61, 123, 241, 229, 235, 199, 186, 39, 117, 45, 234, 95, 158, 102, 63, 70, 79, 183, 9, 203, 39, 207, 126, 54, 109, 31, 109, 10, 90, 139, 17, 47, 239, 15, 152, 5, 222, 255, 151, 248, 31, 59, 40, 249, 189, 139, 95, 132, 156, 244, 57, 83, 131, 57, 214, 145, 57, 65, 126, 95, 180, 38, 112, 156, 233, 132, 68, 187, 46, 245, 53, 130, 232, 62, 167, 41, 177, 28, 235, 29, 254, 28, 146, 209, 9, 234, 46, 73, 6, 224, 210, 77, 66, 58, 110, 36, 183, 97, 197, 187, 222, 171, 99, 81, 254, 65, 144, 67, 60, 153, 149, 98, 219, 192, 221, 52, 245, 209, 87, 39, 252, 41, 21, 68, 78, 110, 131, 249, 162};
.global .align 16 .b8 __cudart_sin_cos_coeffs[128] = {70, 210, 176, 44, 241, 229, 90, 190, 146, 227, 172, 105, 227, 29, 199, 62, 161, 98, 219, 25, 160, 1, 42, 191, 24, 8, 17, 17, 17, 17, 129, 63, 84, 85, 85, 85, 85, 85, 197, 191, 0, 0, 0, 0, 0, 0, 0, 0, 0, 0, 0, 0, 0, 0, 0, 0, 100, 129, 253, 32, 131, 255, 168, 189, 40, 133, 239, 193, 167, 238, 33, 62, 217, 230, 6, 142, 79, 126, 146, 190, 233, 188, 221, 25, 160, 1, 250, 62, 71, 93, 193, 22, 108, 193, 86, 191, 81, 85, 85, 85, 85, 85, 165, 63, 0, 0, 0, 0, 0, 0, 224, 191, 0, 0, 0, 0, 0, 0, 240, 63};

.visible .entry psfcomplex(
	.param .u64 .ptr .align 1 psfcomplex_param_0,
	.param .u64 .ptr .align 1 psfcomplex_param_1,
	.param .f64 psfcomplex_param_2,
	.param .f64 psfcomplex_param_3,
	.param .u32 psfcomplex_param_4,
	.param .u32 psfcomplex_param_5
)
{
	.reg .pred 	%p<12>;
	.reg .b32 	%r<35>;
	.reg .b32 	%f<5>;
	.reg .b64 	%rd<21>;
	.reg .b64 	%fd<79>;

	ld.param.u64 	%rd3, [psfcomplex_param_0];
	ld.param.u64 	%rd4, [psfcomplex_param_1];
	ld.param.f64 	%fd13, [psfcomplex_param_2];
	ld.param.f64 	%fd14, [psfcomplex_param_3];
	ld.param.u32 	%r10, [psfcomplex_param_4];
	ld.param.u32 	%r12, [psfcomplex_param_5];
	mov.u32 	%r13, %ctaid.x;
	mov.u32 	%r14, %ntid.x;
	mov.u32 	%r15, %tid.x;
	mad.lo.s32 	%r16, %r13, %r14, %r15;
	cvt.u64.u32 	%rd1, %r16;
	mov.u32 	%r17, %ctaid.y;
	mov.u32 	%r18, %ntid.y;
	mov.u32 	%r19, %tid.y;
	mad.lo.s32 	%r20, %r17, %r18, %r19;
	cvt.s64.s32 	%rd5, %r10;
	setp.ge.s64 	%p1, %rd1, %rd5;
	setp.ge.s32 	%p2, %r20, %r12;
	or.pred  	%p3, %p1, %p2;
	@%p3 bra 	$L__BB0_11;
	cvta.to.global.u64 	%rd6, %rd3;
	cvt.u64.u32 	%rd7, %r20;
	cvt.u64.u32 	%rd8, %r12;
	mad.lo.s64 	%rd9, %rd8, %rd1, %rd7;
	shl.b64 	%rd2, %rd9, 3;
	add.s64 	%rd10, %rd6, %rd2;
	ld.global.f32 	%f1, [%rd10];
	ld.global.f32 	%f2, [%rd10+4];
	mul.f64 	%fd1, %fd13, %fd14;
	abs.f64 	%fd2, %fd1;
	setp.neu.f64 	%p4, %fd2, 0d7FF0000000000000;
	@%p4 bra 	$L__BB0_3;
	mov.f64 	%fd20, 0d0000000000000000;
	mul.rn.f64 	%fd77, %fd1, %fd20;
	mov.b32 	%r33, 1;
	bra.uni 	$L__BB0_6;
$L__BB0_3:
	mul.f64 	%fd15, %fd1, 0d3FE45F306DC9C883;
	cvt.rni.s32.f64 	%r32, %fd15;
	cvt.rn.f64.s32 	%fd16, %r32;
	fma.rn.f64 	%fd17, %fd16, 0dBFF921FB54442D18, %fd1;
	fma.rn.f64 	%fd18, %fd16, 0dBC91A62633145C00, %fd17;
	fma.rn.f64 	%fd77, %fd16, 0dB97B839A252049C0, %fd18;
	setp.ltu.f64 	%p5, %fd2, 0d41E0000000000000;
	@%p5 bra 	$L__BB0_5;
	{ // callseq 0, 0
	.param .b64 param0;
	st.param.f64 	[param0], %fd1;
	.param .align 16 .b8 retval0[16];
	call.uni (retval0), 
	__internal_trig_reduction_slowpathd, 
	(
	param0
	);
	ld.param.f64 	%fd77, [retval0];
	ld.param.b32 	%r32, [retval0+8];
	} // callseq 0
$L__BB0_5:
	add.s32 	%r33, %r32, 1;
$L__BB0_6:
	setp.neu.f64 	%p6, %fd2, 0d7FF0000000000000;
	shl.b32 	%r23, %r33, 6;
	cvt.u64.u32 	%rd11, %r23;
	and.b64  	%rd12, %rd11, 64;
	mov.u64 	%rd13, __cudart_sin_cos_coeffs;
	add.s64 	%rd14, %rd13, %rd12;
	mul.rn.f64 	%fd21, %fd77, %fd77;
	and.b32  	%r24, %r33, 1;
	setp.eq.b32 	%p7, %r24, 1;
	selp.f64 	%fd22, 0dBDA8FF8320FD8164, 0d3DE5DB65F9785EBA, %p7;
	ld.global.nc.v2.f64 	{%fd23, %fd24}, [%rd14];
	fma.rn.f64 	%fd25, %fd22, %fd21, %fd23;
	fma.rn.f64 	%fd26, %fd25, %fd21, %fd24;
	ld.global.nc.v2.f64 	{%fd27, %fd28}, [%rd14+16];
	fma.rn.f64 	%fd29, %fd26, %fd21, %fd27;
	fma.rn.f64 	%fd30, %fd29, %fd21, %fd28;
	ld.global.nc.v2.f64 	{%fd31, %fd32}, [%rd14+32];
	fma.rn.f64 	%fd33, %fd30, %fd21, %fd31;
	fma.rn.f64 	%fd34, %fd33, %fd21, %fd32;
	fma.rn.f64 	%fd35, %fd34, %fd77, %fd77;
	fma.rn.f64 	%fd36, %fd34, %fd21, 0d3FF0000000000000;
	selp.f64 	%fd37, %fd36, %fd35, %p7;
	and.b32  	%r25, %r33, 2;
	setp.eq.s32 	%p8, %r25, 0;
	mov.f64 	%fd38, 0d0000000000000000;
	sub.f64 	%fd39, %fd38, %fd37;
	selp.f64 	%fd8, %fd37, %fd39, %p8;
	@%p6 bra 	$L__BB0_8;
	mov.f64 	%fd45, 0d0000000000000000;
	mul.rn.f64 	%fd78, %fd1, %fd45;
	mov.b32 	%r34, 0;
	bra.uni 	$L__BB0_10;
$L__BB0_8:
	mul.f64 	%fd40, %fd1, 0d3FE45F306DC9C883;
	cvt.rni.s32.f64 	%r34, %fd40;
	cvt.rn.f64.s32 	%fd41, %r34;
	fma.rn.f64 	%fd42, %fd41, 0dBFF921FB54442D18, %fd1;
	fma.rn.f64 	%fd43, %fd41, 0dBC91A62633145C00, %fd42;
	fma.rn.f64 	%fd78, %fd41, 0dB97B839A252049C0, %fd43;
	setp.ltu.f64 	%p9, %fd2, 0d41E0000000000000;
	@%p9 bra 	$L__BB0_10;
	{ // callseq 1, 0
	.param .b64 param0;
	st.param.f64 	[param0], %fd1;
	.param .align 16 .b8 retval0[16];
	call.uni (retval0), 
	__internal_trig_reduction_slowpathd, 
	(
	param0
	);
	ld.param.f64 	%fd78, [retval0];
	ld.param.b32 	%r34, [retval0+8];
	} // callseq 1
$L__BB0_10:
	cvt.f64.f32 	%fd46, %f1;
	cvt.f64.f32 	%fd47, %f2;
	shl.b32 	%r28, %r34, 6;
	cvt.u64.u32 	%rd15, %r28;
	and.b64  	%rd16, %rd15, 64;
	add.s64 	%rd18, %rd13, %rd16;
	mul.rn.f64 	%fd48, %fd78, %fd78;
	and.b32  	%r29, %r34, 1;
	setp.eq.b32 	%p10, %r29, 1;
	selp.f64 	%fd49, 0dBDA8FF8320FD8164, 0d3DE5DB65F9785EBA, %p10;
	ld.global.nc.v2.f64 	{%fd50, %fd51}, [%rd18];
	fma.rn.f64 	%fd52, %fd49, %fd48, %fd50;
	fma.rn.f64 	%fd53, %fd52, %fd48, %fd51;
	ld.global.nc.v2.f64 	{%fd54, %fd55}, [%rd18+16];
	fma.rn.f64 	%fd56, %fd53, %fd48, %fd54;
	fma.rn.f64 	%fd57, %fd56, %fd48, %fd55;
	ld.global.nc.v2.f64 	{%fd58, %fd59}, [%rd18+32];
	fma.rn.f64 	%fd60, %fd57, %fd48, %fd58;
	fma.rn.f64 	%fd61, %fd60, %fd48, %fd59;
	fma.rn.f64 	%fd62, %fd61, %fd78, %fd78;
	fma.rn.f64 	%fd63, %fd61, %fd48, 0d3FF0000000000000;
	selp.f64 	%fd64, %fd63, %fd62, %p10;
	and.b32  	%r30, %r34, 2;
	setp.eq.s32 	%p11, %r30, 0;
	mov.f64 	%fd65, 0d0000000000000000;
	sub.f64 	%fd66, %fd65, %fd64;
	selp.f64 	%fd67, %fd64, %fd66, %p11;
	mul.f64 	%fd68, %fd67, %fd47;
	mul.f64 	%fd69, %fd8, %fd46;
	sub.f64 	%fd70, %fd69, %fd68;
	mul.lo.s32 	%r31, %r12, %r10;
	cvt.rn.f64.s32 	%fd71, %r31;
	div.rn.f64 	%fd72, %fd70, %fd71;
	cvt.rn.f32.f64 	%f3, %fd72;
	cvta.to.global.u64 	%rd19, %rd4;
	add.s64 	%rd20, %rd19, %rd2;
	st.global.f32 	[%rd20], %f3;
	mul.f64 	%fd73, %fd67, %fd46;
	fma.rn.f64 	%fd74, %fd8, %fd47, %fd73;
	div.rn.f64 	%fd75, %fd74, %fd71;
	cvt.rn.f32.f64 	%f4, %fd75;
	st.global.f32 	[%rd20+4], %f4;
$L__BB0_11:
	ret;

}
.func  (.param .align 16 .b8 func_retval0[16]) __internal_trig_reduction_slowpathd(
	.param .b64 __internal_trig_reduction_slowpathd_param_0
)
{
	.local .align 8 .b8 	__local_depot1[40];
	.reg .b64 	%SP;
	.reg .b64 	%SPL;
	.reg .pred 	%p<10>;
	.reg .b32 	%r<47>;
	.reg .b64 	%rd<74>;
	.reg .b64 	%fd<5>;

	mov.u64 	%SPL, __local_depot1;
	ld.param.f64 	%fd4, [__internal_trig_reduction_slowpathd_param_0];
	add.u64 	%rd1, %SPL, 0;
	{
	.reg .b32 %temp; 
	mov.b64 	{%temp, %r1}, %fd4;
	}
	shr.u32 	%r2, %r1, 20;
	and.b32  	%r3, %r2, 2047;
	setp.eq.s32 	%p1, %r3, 2047;
	mov.b32 	%r46, 0;
	@%p1 bra 	$L__BB1_9;
	add.s32 	%r20, %r3, -1024;
	mov.b64 	%rd20, %fd4;
	shl.b64 	%rd2, %rd20, 11;
	shr.u32 	%r4, %r20, 6;
	sub.s32 	%r45, 15, %r4;
	sub.s32 	%r21, 19, %r4;
	setp.lt.u32 	%p2, %r20, 128;
	selp.b32 	%r6, 18, %r21, %p2;
	setp.ge.s32 	%p3, %r45, %r6;
	mov.b64 	%rd70, 0;
	@%p3 bra 	$L__BB1_4;
	add.s32 	%r23, %r6, %r4;
	neg.s32 	%r43, %r23;
	or.b64  	%rd3, %rd2, -9223372036854775808;
	mov.b64 	%rd70, 0;
	mov.b32 	%r42, 0;
	mov.u64 	%rd25, __cudart_i2opi_d;
	mov.u32 	%r44, %r45;
$L__BB1_3:
	.pragma "nounroll";
	mul.wide.s32 	%rd22, %r42, 8;
	add.s64 	%rd23, %rd1, %rd22;
	mul.wide.s32 	%rd24, %r44, 8;
	add.s64 	%rd26, %rd25, %rd24;
	ld.global.nc.u64 	%rd27, [%rd26];
	{
	.reg .u32 %r0, %r1, %r2, %r3, %alo, %ahi, %blo, %bhi, %clo, %chi;
	mov.b64 	{%alo,%ahi}, %rd27;
	mov.b64 	{%blo,%bhi}, %rd3;
	mov.b64 	{%clo,%chi}, %rd70;
	mad.lo.cc.u32 	%r0, %alo, %blo, %clo;
	madc.hi.cc.u32 	%r1, %alo, %blo, %chi;
	madc.hi.u32 	%r2, %alo, %bhi, 0;
	mad.lo.cc.u32 	%r1, %alo, %bhi, %r1;
	madc.hi.cc.u32 	%r2, %ahi, %blo, %r2;
	madc.hi.u32 	%r3, %ahi, %bhi, 0;
	mad.lo.cc.u32 	%r1, %ahi, %blo, %r1;
	madc.lo.cc.u32 	%r2, %ahi, %bhi, %r2;
	addc.u32 	%r3, %r3, 0;
	mov.b64 	%rd28, {%r0,%r1};
	mov.b64 	%rd70, {%r2,%r3};
	}
	st.local.u64 	[%rd23], %rd28;
	add.s32 	%r44, %r44, 1;
	add.s32 	%r43, %r43, 1;
	add.s32 	%r42, %r42, 1;
	setp.ne.s32 	%p4, %r43, -15;
	mov.u32 	%r45, %r6;
	@%p4 bra 	$L__BB1_3;
$L__BB1_4:
	cvt.s64.s32 	%rd29, %r45;
	cvt.u64.u32 	%rd30, %r4;
	add.s64 	%rd31, %rd30, %rd29;
	shl.b64 	%rd32, %rd31, 3;
	add.s64 	%rd33, %rd1, %rd32;
	st.local.u64 	[%rd33+-120], %rd70;
	and.b32  	%r15, %r2, 63;
	ld.local.u64 	%rd72, [%rd1+16];
	ld.local.u64 	%rd71, [%rd1+24];
	setp.eq.s32 	%p5, %r15, 0;
	@%p5 bra 	$L__BB1_6;
	shl.b64 	%rd34, %rd71, %r15;
	shr.u64 	%rd35, %rd72, 1;
	xor.b32  	%r24, %r15, 63;
	shr.u64 	%rd36, %rd35, %r24;
	or.b64  	%rd71, %rd34, %rd36;
	ld.local.u64 	%rd37, [%rd1+8];
	shl.b64 	%rd38, %rd72, %r15;
	shr.u64 	%rd39, %rd37, 1;
	shr.u64 	%rd40, %rd39, %r24;
	or.b64  	%rd72, %rd38, %rd40;
$L__BB1_6:
	and.b32  	%r25, %r1, -2147483648;
	shr.u64 	%rd41, %rd71, 62;
	cvt.u32.u64 	%r26, %rd41;
	mov.b64 	{%r27, %r28}, %rd71;
	mov.b64 	{%r29, %r30}, %rd72;
	shf.l.wrap.b32 	%r31, %r30, %r27, 2;
	shf.l.wrap.b32 	%r32, %r27, %r28, 2;
	mov.b64 	%rd42, {%r31, %r32};
	shl.b64 	%rd43, %rd72, 2;
	shr.u64 	%rd44, %rd42, 63;
	cvt.u32.u64 	%r33, %rd44;
	add.s32 	%r34, %r33, %r26;
	setp.eq.s32 	%p6, %r25, 0;
	neg.s32 	%r35, %r34;
	selp.b32 	%r46, %r34, %r35, %p6;
	setp.gt.s64 	%p7, %rd42, -1;
	mov.b64 	%rd45, 0;
	{
	.reg .u32 %r0, %r1, %r2, %r3, %a0, %a1, %a2, %a3, %b0, %b1, %b2, %b3;
	mov.b64 	{%a0,%a1}, %rd45;
	mov.b64 	{%a2,%a3}, %rd45;
	mov.b64 	{%b0,%b1}, %rd43;
	mov.b64 	{%b2,%b3}, %rd42;
	sub.cc.u32 	%r0, %a0, %b0;
	subc.cc.u32 	%r1, %a1, %b1;
	subc.cc.u32 	%r2, %a2, %b2;
	subc.u32 	%r3, %a3, %b3;
	mov.b64 	%rd46, {%r0,%r1};
	mov.b64 	%rd47, {%r2,%r3};
	}
	xor.b32  	%r36, %r25, -2147483648;
	selp.b64 	%rd73, %rd42, %rd47, %p7;
	selp.b64 	%rd14, %rd43, %rd46, %p7;
	selp.b32 	%r17, %r25, %r36, %p7;
	clz.b64 	%r37, %rd73;
	cvt.u64.u32 	%rd15, %r37;
	setp.eq.s32 	%p8, %r37, 0;
	@%p8 bra 	$L__BB1_8;
	cvt.u32.u64 	%r38, %rd15;
	and.b32  	%r39, %r38, 63;
	shl.b64 	%rd48, %rd73, %r39;
	shr.u64 	%rd49, %rd14, 1;
	not.b32 	%r40, %r38;
	and.b32  	%r41, %r40, 63;
	shr.u64 	%rd50, %rd49, %r41;
	or.b64  	%rd73, %rd48, %rd50;
$L__BB1_8:
	mov.b64 	%rd51, -3958705157555305931;
	{
	.reg .u32 %r0, %r1, %r2, %r3, %alo, %ahi, %blo, %bhi;
	mov.b64 	{%alo,%ahi}, %rd73;
	mov.b64 	{%blo,%bhi}, %rd51;
	mul.lo.u32 	%r0, %alo, %blo;
	mul.hi.u32 	%r1, %alo, %blo;
	mad.lo.cc.u32 	%r1, %alo, %bhi, %r1;
	madc.hi.u32 	%r2, %alo, %bhi, 0;
	mad.lo.cc.u32 	%r1, %ahi, %blo, %r1;
	madc.hi.cc.u32 	%r2, %ahi, %blo, %r2;
	madc.hi.u32 	%r3, %ahi, %bhi, 0;
	mad.lo.cc.u32 	%r2, %ahi, %bhi, %r2;
	addc.u32 	%r3, %r3, 0;
	mov.b64 	%rd52, {%r0,%r1};
	mov.b64 	%rd53, {%r2,%r3};
	}
	setp.gt.s64 	%p9, %rd53, 0;
	{
	.reg .u32 %r0, %r1, %r2, %r3, %a0, %a1, %a2, %a3, %b0, %b1, %b2, %b3;
	mov.b64 	{%a0,%a1}, %rd52;
	mov.b64 	{%a2,%a3}, %rd53;
	mov.b64 	{%b0,%b1}, %rd52;
	mov.b64 	{%b2,%b3}, %rd53;
	add.cc.u32 	%r0, %a0, %b0;
	addc.cc.u32 	%r1, %a1, %b1;
	addc.cc.u32 	%r2, %a2, %b2;
	addc.u32 	%r3, %a3, %b3;
	mov.b64 	%rd54, {%r0,%r1};
	mov.b64 	%rd55, {%r2,%r3};
	}
	selp.b64 	%rd56, %rd55, %rd53, %p9;
	selp.s64 	%rd57, -1, 0, %p9;
	sub.s64 	%rd58, %rd57, %rd15;
	cvt.u64.u32 	%rd59, %r17;
	shl.b64 	%rd60, %rd59, 32;
	add.s64 	%rd61, %rd56, 1;
	shr.u64 	%rd62, %rd61, 10;
	add.s64 	%rd63, %rd62, 1;
	shr.u64 	%rd64, %rd63, 1;
	shl.b64 	%rd65, %rd58, 52;
	add.s64 	%rd66, %rd65, %rd64;
	add.s64 	%rd67, %rd66, 4602678819172646912;
	or.b64  	%rd68, %rd67, %rd60;
	mov.b64 	%fd4, %rd68;
$L__BB1_9:
	st.param.f64 	[func_retval0], %fd4;
	st.param.b32 	[func_retval0+8], %r46;
	ret;

}


// ===== COMPILED SASS (sm_100) =====

	.target	sm_100

	.elftype	@"ET_EXEC"


//--------------------- .note.nv.tkinfo           --------------------------
	.section	.note.nv.tkinfo,"",@"SHT_NOTE"
	.sectionflags	@"SHF_NOTE_NV_TKINFO"
	.tkinfo
        /*0018*/ 	.word	0x00000002
        /*0030*/ 	.string	""
        /*0030*/ 	.string	"ptxas"
        /*0030*/ 	.string	"Cuda compilation tools, release 13.0, V13.0.88"
        /*0030*/ 	.string	"Build cuda_13.0.r13.0/compiler.36424714_0"
        /*0030*/ 	.string	"-arch sm_100 -m 64 "



//--------------------- .note.nv.cuinfo           --------------------------
	.section	.note.nv.cuinfo,"",@"SHT_NOTE"
	.sectionflags	@"SHF_NOTE_NV_CUINFO"
        /*0018*/ 	.short	0x0002
        /*001a*/ 	.short	0x0064
        /*001c*/ 	.short	0x0082
	.zero		2


//--------------------- .nv.info                  --------------------------
	.section	.nv.info,"",@"SHT_CUDA_INFO"
	.align	4


	//----- nvinfo : EIATTR_REGCOUNT
	.align		4
        /*0000*/ 	.byte	0x04, 0x2f
        /*0002*/ 	.short	(.L_3 - .L_2)
	.align		4
.L_2:
        /*0004*/ 	.word	index@(psfcomplex)
        /*0008*/ 	.word	0x00000023


	//----- nvinfo : EIATTR_FRAME_SIZE
	.align		4
.L_3:
        /*000c*/ 	.byte	0x04, 0x11
        /*000e*/ 	.short	(.L_5 - .L_4)
	.align		4
.L_4:
        /*0010*/ 	.word	index@($psfcomplex$__internal_trig_reduction_slowpathd)
        /*0014*/ 	.word	0x00000028


	//----- nvinfo : EIATTR_FRAME_SIZE
	.align		4
.L_5:
        /*0018*/ 	.byte	0x04, 0x11
        /*001a*/ 	.short	(.L_7 - .L_6)
	.align		4
.L_6:
        /*001c*/ 	.word	index@($__internal_0_$__cuda_sm20_div_rn_f64_full)
        /*0020*/ 	.word	0x00000028


	//----- nvinfo : EIATTR_FRAME_SIZE
	.align		4
.L_7:
        /*0024*/ 	.byte	0x04, 0x11
        /*0026*/ 	.short	(.L_9 - .L_8)
	.align		4
.L_8:
        /*0028*/ 	.word	index@(psfcomplex)
        /*002c*/ 	.word	0x00000028


	//----- nvinfo : EIATTR_MIN_STACK_SIZE
	.align		4
.L_9:
        /*0030*/ 	.byte	0x04, 0x12
        /*0032*/ 	.short	(.L_11 - .L_10)
	.align		4
.L_10:
        /*0034*/ 	.word	index@(psfcomplex)
        /*0038*/ 	.word	0x00000028
.L_11:


//--------------------- .nv.compat                --------------------------
	.section	.nv.compat,"",@"SHT_CUDA_COMPAT_INFO"
	.align	4
        /*0000*/ 	.byte	0x02, 0x09, 0x00, 0x00, 0x02, 0x02, 0x01, 0x00, 0x02, 0x05, 0x05, 0x00, 0x03, 0x07, 0x01, 0x01
        /*0010*/ 	.byte	0x02, 0x03, 0x00, 0x00, 0x02, 0x06, 0x01, 0x00, 0x04, 0x0b, 0x08, 0x00, 0x01, 0x00, 0x00, 0x00
        /*0020*/ 	.byte	0x00, 0x00, 0x00, 0x00


//--------------------- .nv.info.psfcomplex       --------------------------
	.section	.nv.info.psfcomplex,"",@"SHT_CUDA_INFO"
	.sectionflags	@""
	.align	4


	//----- nvinfo : EIATTR_CUDA_API_VERSION
	.align		4
        /*0000*/ 	.byte	0x04, 0x37
        /*0002*/ 	.short	(.L_13 - .L_12)
.L_12:
        /*0004*/ 	.word	0x00000082


	//----- nvinfo : EIATTR_KPARAM_INFO
	.align		4
.L_13:
        /*0008*/ 	.byte	0x04, 0x17
        /*000a*/ 	.short	(.L_15 - .L_14)
.L_14:
        /*000c*/ 	.word	0x00000000
        /*0010*/ 	.short	0x0005
        /*0012*/ 	.short	0x0024
        /*0014*/ 	.byte	0x00, 0xf0, 0x11, 0x00


	//----- nvinfo : EIATTR_KPARAM_INFO
	.align		4
.L_15:
        /*0018*/ 	.byte	0x04, 0x17
        /*001a*/ 	.short	(.L_17 - .L_16)
.L_16:
        /*001c*/ 	.word	0x00000000
        /*0020*/ 	.short	0x0004
        /*0022*/ 	.short	0x0020
        /*0024*/ 	.byte	0x00, 0xf0, 0x11, 0x00


	//----- nvinfo : EIATTR_KPARAM_INFO
	.align		4
.L_17:
        /*0028*/ 	.byte	0x04, 0x17
        /*002a*/ 	.short	(.L_19 - .L_18)
.L_18:
        /*002c*/ 	.word	0x00000000
        /*0030*/ 	.short	0x0003
        /*0032*/ 	.short	0x0018
        /*0034*/ 	.byte	0x00, 0xf0, 0x21, 0x00


	//----- nvinfo : EIATTR_KPARAM_INFO
	.align		4
.L_19:
        /*0038*/ 	.byte	0x04, 0x17
        /*003a*/ 	.short	(.L_21 - .L_20)
.L_20:
        /*003c*/ 	.word	0x00000000
        /*0040*/ 	.short	0x0002
        /*0042*/ 	.short	0x0010
        /*0044*/ 	.byte	0x00, 0xf0, 0x21, 0x00


	//----- nvinfo : EIATTR_KPARAM_INFO
	.align		4
.L_21:
        /*0048*/ 	.byte	0x04, 0x17
        /*004a*/ 	.short	(.L_23 - .L_22)
.L_22:
        /*004c*/ 	.word	0x00000000
        /*0050*/ 	.short	0x0001
        /*0052*/ 	.short	0x0008
        /*0054*/ 	.byte	0x00, 0xf5, 0x21, 0x00


	//----- nvinfo : EIATTR_KPARAM_INFO
	.align		4
.L_23:
        /*0058*/ 	.byte	0x04, 0x17
        /*005a*/ 	.short	(.L_25 - .L_24)
.L_24:
        /*005c*/ 	.word	0x00000000
        /*0060*/ 	.short	0x0000
        /*0062*/ 	.short	0x0000
        /*0064*/ 	.byte	0x00, 0xf5, 0x21, 0x00


	//----- nvinfo : EIATTR_SPARSE_MMA_MASK
	.align		4
.L_25:
        /*0068*/ 	.byte	0x03, 0x50
        /*006a*/ 	.short	0x0000


	//----- nvinfo : EIATTR_MAXREG_COUNT
	.align		4
        /*006c*/ 	.byte	0x03, 0x1b
        /*006e*/ 	.short	0x00ff


	//----- nvinfo : EIATTR_MERCURY_ISA_VERSION
	.align		4
        /*0070*/ 	.byte	0x03, 0x5f
        /*0072*/ 	.short	0x0101


	//----- nvinfo : EIATTR_VRC_CTA_INIT_COUNT
	.align		4
        /*0074*/ 	.byte	0x02, 0x4a
	.zero		1
	.zero		1


	//----- nvinfo : EIATTR_EXIT_INSTR_OFFSETS
	.align		4
        /*0078*/ 	.byte	0x04, 0x1c
        /*007a*/ 	.short	(.L_27 - .L_26)


	//   ....[0]....
.L_26:
        /*007c*/ 	.word	0x000000f0


	//   ....[1]....
        /*0080*/ 	.word	0x00000c80


	//----- nvinfo : EIATTR_CRS_STACK_SIZE
	.align		4
.L_27:
        /*0084*/ 	.byte	0x04, 0x1e
        /*0086*/ 	.short	(.L_29 - .L_28)
.L_28:
        /*0088*/ 	.word	0x00000000


	//----- nvinfo : EIATTR_CBANK_PARAM_SIZE
	.align		4
.L_29:
        /*008c*/ 	.byte	0x03, 0x19
        /*008e*/ 	.short	0x0028


	//----- nvinfo : EIATTR_PARAM_CBANK
	.align		4
        /*0090*/ 	.byte	0x04, 0x0a
        /*0092*/ 	.short	(.L_31 - .L_30)
	.align		4
.L_30:
        /*0094*/ 	.word	index@(.nv.constant0.psfcomplex)
        /*0098*/ 	.short	0x0380
        /*009a*/ 	.short	0x0028


	//----- nvinfo : EIATTR_SW_WAR
	.align		4
.L_31:
        /*009c*/ 	.byte	0x04, 0x36
        /*009e*/ 	.short	(.L_33 - .L_32)
.L_32:
        /*00a0*/ 	.word	0x00000008
.L_33:


//--------------------- .nv.callgraph             --------------------------
	.section	.nv.callgraph,"",@"SHT_CUDA_CALLGRAPH"
	.align	4
	.sectionentsize	8
	.align		4
        /*0000*/ 	.word	0x00000000
	.align		4
        /*0004*/ 	.word	0xffffffff
	.align		4
        /*0008*/ 	.word	0x00000000
	.align		4
        /*000c*/ 	.word	0xfffffffe
	.align		4
        /*0010*/ 	.word	0x00000000
	.align		4
        /*0014*/ 	.word	0xfffffffd
	.align		4
        /*0018*/ 	.word	0x00000000
	.align		4
        /*001c*/ 	.word	0xfffffffc


//--------------------- .nv.constant4             --------------------------
	.section	.nv.constant4,"a",@progbits
	.align	8
	.align		8
.nv.constant4:
        /*0000*/ 	.dword	__cudart_i2opi_d
	.align		8
        /*0008*/ 	.dword	__cudart_sin_cos_coeffs


//--------------------- .text.psfcomplex          --------------------------
	.section	.text.psfcomplex,"ax",@progbits
	.align	128
        .global         psfcomplex
        .type           psfcomplex,@function
        .size           psfcomplex,(.L_x_18 - psfcomplex)
        .other          psfcomplex,@"STO_CUDA_ENTRY STV_DEFAULT"
psfcomplex:
.text.psfcomplex:
[----:B------:R-:W0:Y:S01]  /*0000*/  LDC R1, c[0x0][0x37c] ;  /* 0x0000df00ff017b82 */ /* 0x000e220000000800 */
[----:B------:R-:W1:Y:S07]  /*0010*/  S2R R0, SR_TID.X ;  /* 0x0000000000007919 */ /* 0x000e6e0000002100 */
[----:B------:R-:W1:Y:S01]  /*0020*/  LDC R3, c[0x0][0x360] ;  /* 0x0000d800ff037b82 */ /* 0x000e620000000800 */
[----:B------:R-:W2:Y:S01]  /*0030*/  LDCU.64 UR6, c[0x0][0x3a0] ;  /* 0x00007400ff0677ac */ /* 0x000ea20008000a00 */
[----:B0-----:R-:W-:Y:S01]  /*0040*/  VIADD R1, R1, 0xffffffd8 ;  /* 0xffffffd801017836 */ /* 0x001fe20000000000 */
[----:B------:R-:W0:Y:S05]  /*0050*/  S2R R11, SR_TID.Y ;  /* 0x00000000000b7919 */ /* 0x000e2a0000002200 */
[----:B------:R-:W1:Y:S08]  /*0060*/  S2UR UR4, SR_CTAID.X ;  /* 0x00000000000479c3 */ /* 0x000e700000002500 */
[----:B------:R-:W0:Y:S08]  /*0070*/  S2UR UR5, SR_CTAID.Y ;  /* 0x00000000000579c3 */ /* 0x000e300000002600 */
[----:B------:R-:W0:Y:S01]  /*0080*/  LDC R10, c[0x0][0x364] ;  /* 0x0000d900ff0a7b82 */ /* 0x000e220000000800 */
[----:B-1----:R-:W-:Y:S01]  /*0090*/  IMAD R3, R3, UR4, R0 ;  /* 0x0000000403037c24 */ /* 0x002fe2000f8e0200 */
[----:B--2---:R-:W-:-:S04]  /*00a0*/  USHF.R.S32.HI UR4, URZ, 0x1f, UR6 ;  /* 0x0000001fff047899 */ /* 0x004fc80008011406 */
[----:B------:R-:W-:Y:S01]  /*00b0*/  ISETP.GE.U32.AND P1, PT, R3, UR6, PT ;  /* 0x0000000603007c0c */ /* 0x000fe2000bf26070 */
[----:B0-----:R-:W-:-:S05]  /*00c0*/  IMAD R10, R10, UR5, R11 ;  /* 0x000000050a0a7c24 */ /* 0x001fca000f8e020b */
[----:B------:R-:W-:-:S04]  /*00d0*/  ISETP.GE.AND P0, PT, R10, UR7, PT ;  /* 0x000000070a007c0c */ /* 0x000fc8000bf06270 */
[----:B------:R-:W-:-:S13]  /*00e0*/  ISETP.GE.OR.EX P0, PT, RZ, UR4, P0, P1 ;  /* 0x00000004ff007c0c */ /* 0x000fda0008706710 */
[----:B------:R-:W-:Y:S05]  /*00f0*/  @P0 EXIT ;  /* 0x000000000000094d */ /* 0x000fea0003800000 */
[----:B------:R-:W0:Y:S01]  /*0100*/  LDCU.64 UR8, c[0x0][0x380] ;  /* 0x00007000ff0877ac */ /* 0x000e220008000a00 */
[----:B------:R-:W-:Y:S01]  /*0110*/  IMAD.MOV.U32 R11, RZ, RZ, RZ ;  /* 0x000000ffff0b7224 */ /* 0x000fe200078e00ff */
[----:B------:R-:W1:Y:S01]  /*0120*/  LDC.64 R18, c[0x0][0x390] ;  /* 0x0000e400ff127b82 */ /* 0x000e620000000a00 */
[----:B------:R-:W-:Y:S01]  /*0130*/  UMOV UR4, URZ ;  /* 0x000000ff00047c82 */ /* 0x000fe20008000000 */
[----:B------:R-:W-:Y:S01]  /*0140*/  IMAD.WIDE.U32 R10, R3, UR7, R10 ;  /* 0x00000007030a7c25 */ /* 0x000fe2000f8e000a */
[----:B------:R-:W2:Y:S03]  /*0150*/  LDCU.64 UR6, c[0x0][0x358] ;  /* 0x00006b00ff0677ac */ /* 0x000ea60008000a00 */
[----:B------:R-:W-:Y:S02]  /*0160*/  VIADD R3, R11, UR4 ;  /* 0x000000040b037c36 */ /* 0x000fe40008000000 */
[----:B------:R-:W-:-:S03]  /*0170*/  IMAD.SHL.U32 R12, R10, 0x8, RZ ;  /* 0x000000080a0c7824 */ /* 0x000fc600078e00ff */
[----:B------:R-:W-:Y:S02]  /*0180*/  SHF.L.U64.HI R10, R10, 0x3, R3 ;  /* 0x000000030a0a7819 */ /* 0x000fe40000010203 */
[----:B------:R-:W1:Y:S01]  /*0190*/  LDC.64 R2, c[0x0][0x398] ;  /* 0x0000e600ff027b82 */ /* 0x000e620000000a00 */
[----:B0-----:R-:W-:-:S04]  /*01a0*/  IADD3 R4, P0, PT, R12, UR8, RZ ;  /* 0x000000080c047c10 */ /* 0x001fc8000ff1e0ff */
[----:B------:R-:W-:-:S05]  /*01b0*/  IADD3.X R5, PT, PT, R10, UR9, RZ, P0, !PT ;  /* 0x000000090a057c10 */ /* 0x000fca00087fe4ff */
[----:B--2---:R0:W5:Y:S04]  /*01c0*/  LDG.E R14, desc[UR6][R4.64] ;  /* 0x00000006040e7981 */ /* 0x004168000c1e1900 */
[----:B------:R0:W5:Y:S01]  /*01d0*/  LDG.E R20, desc[UR6][R4.64+0x4] ;  /* 0x0000040604147981 */ /* 0x000162000c1e1900 */
[----:B-1----:R-:W-:-:S08]  /*01e0*/  DMUL R18, R18, R2 ;  /* 0x0000000212127228 */ /* 0x002fd00000000000 */
[----:B------:R-:W-:-:S14]  /*01f0*/  DSETP.NEU.AND P0, PT, |R18|, +INF , PT ;  /* 0x7ff000001200742a */ /* 0x000fdc0003f0d200 */
[----:B------:R-:W-:Y:S01]  /*0200*/  @!P0 DMUL R2, RZ, R18 ;  /* 0x00000012ff028228 */ /* 0x000fe20000000000 */
[----:B------:R-:W-:Y:S01]  /*0210*/  @!P0 IMAD.MOV.U32 R0, RZ, RZ, 0x1 ;  /* 0x00000001ff008424 */ /* 0x000fe200078e00ff */
[----:B0-----:R-:W-:Y:S09]  /*0220*/  @!P0 BRA `(.L_x_0) ;  /* 0x0000000000548947 */ /* 0x001ff20003800000 */
[----:B------:R-:W-:Y:S01]  /*0230*/  UMOV UR4, 0x6dc9c883 ;  /* 0x6dc9c88300047882 */ /* 0x000fe20000000000 */
[----:B------:R-:W-:Y:S01]  /*0240*/  UMOV UR5, 0x3fe45f30 ;  /* 0x3fe45f3000057882 */ /* 0x000fe20000000000 */
[C---:B------:R-:W-:Y:S02]  /*0250*/  DSETP.GE.AND P0, PT, |R18|.reuse, 2.14748364800000000000e+09, PT ;  /* 0x41e000001200742a */ /* 0x040fe40003f06200 */
[----:B------:R-:W-:Y:S01]  /*0260*/  DMUL R4, R18, UR4 ;  /* 0x0000000412047c28 */ /* 0x000fe20008000000 */
[----:B------:R-:W-:Y:S01]  /*0270*/  UMOV UR4, 0x54442d18 ;  /* 0x54442d1800047882 */ /* 0x000fe20000000000 */
[----:B------:R-:W-:-:S04]  /*0280*/  UMOV UR5, 0x3ff921fb ;  /* 0x3ff921fb00057882 */ /* 0x000fc80000000000 */
[----:B------:R-:W0:Y:S08]  /*0290*/  F2I.F64 R0, R4 ;  /* 0x0000000400007311 */ /* 0x000e300000301100 */
[----:B0-----:R-:W0:Y:S02]  /*02a0*/  I2F.F64 R2, R0 ;  /* 0x0000000000027312 */ /* 0x001e240000201c00 */
[----:B0-----:R-:W-:Y:S01]  /*02b0*/  DFMA R6, R2, -UR4, R18 ;  /* 0x8000000402067c2b */ /* 0x001fe20008000012 */
[----:B------:R-:W-:Y:S01]  /*02c0*/  UMOV UR4, 0x33145c00 ;  /* 0x33145c0000047882 */ /* 0x000fe20000000000 */
[----:B------:R-:W-:-:S06]  /*02d0*/  UMOV UR5, 0x3c91a626 ;  /* 0x3c91a62600057882 */ /* 0x000fcc0000000000 */
[----:B------:R-:W-:Y:S01]  /*02e0*/  DFMA R6, R2, -UR4, R6 ;  /* 0x8000000402067c2b */ /* 0x000fe20008000006 */
[----:B------:R-:W-:Y:S01]  /*02f0*/  UMOV UR4, 0x252049c0 ;  /* 0x252049c000047882 */ /* 0x000fe20000000000 */
[----:B------:R-:W-:-:S06]  /*0300*/  UMOV UR5, 0x397b839a ;  /* 0x397b839a00057882 */ /* 0x000fcc0000000000 */
[----:B------:R-:W-:Y:S01]  /*0310*/  DFMA R2, R2, -UR4, R6 ;  /* 0x8000000402027c2b */ /* 0x000fe20008000006 */
[----:B------:R-:W-:Y:S10]  /*0320*/  @!P0 BRA `(.L_x_1) ;  /* 0x0000000000108947 */ /* 0x000ff40003800000 */
[----:B------:R-:W-:Y:S01]  /*0330*/  IMAD.MOV.U32 R2, RZ, RZ, R18 ;  /* 0x000000ffff027224 */ /* 0x000fe200078e0012 */
[----:B------:R-:W-:Y:S01]  /*0340*/  MOV R22, 0x370 ;  /* 0x0000037000167802 */ /* 0x000fe20000000f00 */
[----:B------:R-:W-:-:S07]  /*0350*/  IMAD.MOV.U32 R21, RZ, RZ, R19 ;  /* 0x000000ffff157224 */ /* 0x000fce00078e0013 */
[----:B-----5:R-:W-:Y:S05]  /*0360*/  CALL.REL.NOINC `($psfcomplex$__internal_trig_reduction_slowpathd) ;  /* 0x0000000c00bc7944 */ /* 0x020fea0003c00000 */
.L_x_1:
[----:B------:R-:W-:-:S07]  /*0370*/  VIADD R0, R0, 0x1 ;  /* 0x0000000100007836 */ /* 0x000fce0000000000 */
.L_x_0:
[----:B------:R-:W0:Y:S01]  /*0380*/  LDCU.64 UR4, c[0x4][0x8] ;  /* 0x01000100ff0477ac */ /* 0x000e220008000a00 */
[----:B------:R-:W-:-:S05]  /*0390*/  IMAD.SHL.U32 R4, R0, 0x40, RZ ;  /* 0x0000004000047824 */ /* 0x000fca00078e00ff */
[----:B------:R-:W-:-:S04]  /*03a0*/  LOP3.LUT R4, R4, 0x40, RZ, 0xc0, !PT ;  /* 0x0000004004047812 */ /* 0x000fc800078ec0ff */
[----:B0-----:R-:W-:-:S05]  /*03b0*/  IADD3 R16, P0, PT, R4, UR4, RZ ;  /* 0x0000000404107c10 */ /* 0x001fca000ff1e0ff */
[----:B------:R-:W-:-:S05]  /*03c0*/  IMAD.X R17, RZ, RZ, UR5, P0 ;  /* 0x00000005ff117e24 */ /* 0x000fca00080e06ff */
[----:B------:R-:W2:Y:S04]  /*03d0*/  LDG.E.128.CONSTANT R4, desc[UR6][R16.64] ;  /* 0x0000000610047981 */ /* 0x000ea8000c1e9d00 */
[----:B------:R-:W3:Y:S04]  /*03e0*/  LDG.E.128.CONSTANT R24, desc[UR6][R16.64+0x10] ;  /* 0x0000100610187981 */ /* 0x000ee8000c1e9d00 */
[----:B------:R-:W4:Y:S01]  /*03f0*/  LDG.E.128.CONSTANT R28, desc[UR6][R16.64+0x20] ;  /* 0x00002006101c7981 */ /* 0x000f22000c1e9d00 */
[----:B------:R-:W-:Y:S01]  /*0400*/  LOP3.LUT R8, R0, 0x1, RZ, 0xc0, !PT ;  /* 0x0000000100087812 */ /* 0x000fe200078ec0ff */
[----:B------:R-:W-:Y:S01]  /*0410*/  IMAD.MOV.U32 R22, RZ, RZ, 0x20fd8164 ;  /* 0x20fd8164ff167424 */ /* 0x000fe200078e00ff */
[----:B------:R-:W-:Y:S01]  /*0420*/  DSETP.NEU.AND P1, PT, |R18|, +INF , PT ;  /* 0x7ff000001200742a */ /* 0x000fe20003f2d200 */
[----:B------:R-:W-:Y:S01]  /*0430*/  IMAD.MOV.U32 R11, RZ, RZ, 0x3da8ff83 ;  /* 0x3da8ff83ff0b7424 */ /* 0x000fe200078e00ff */
[----:B------:R-:W-:Y:S01]  /*0440*/  ISETP.NE.U32.AND P0, PT, R8, 0x1, PT ;  /* 0x000000010800780c */ /* 0x000fe20003f05070 */
[----:B------:R-:W-:-:S03]  /*0450*/  DMUL R8, R2, R2 ;  /* 0x0000000202087228 */ /* 0x000fc60000000000 */
[----:B------:R-:W-:Y:S02]  /*0460*/  FSEL R22, R22, -8.06006814911005101289e+34, !P0 ;  /* 0xf9785eba16167808 */ /* 0x000fe40004000000 */
[----:B------:R-:W-:-:S06]  /*0470*/  FSEL R23, -R11, 0.11223486810922622681, !P0 ;  /* 0x3de5db650b177808 */ /* 0x000fcc0004000100 */
[----:B--2---:R-:W-:-:S08]  /*0480*/  DFMA R4, R8, R22, R4 ;  /* 0x000000160804722b */ /* 0x004fd00000000004 */
[----:B------:R-:W-:-:S08]  /*0490*/  DFMA R4, R8, R4, R6 ;  /* 0x000000040804722b */ /* 0x000fd00000000006 */
[----:B---3--:R-:W-:-:S08]  /*04a0*/  DFMA R4, R8, R4, R24 ;  /* 0x000000040804722b */ /* 0x008fd00000000018 */
[----:B------:R-:W-:-:S08]  /*04b0*/  DFMA R4, R8, R4, R26 ;  /* 0x000000040804722b */ /* 0x000fd0000000001a */
[----:B----4-:R-:W-:-:S08]  /*04c0*/  DFMA R4, R8, R4, R28 ;  /* 0x000000040804722b */ /* 0x010fd0000000001c */
[----:B------:R-:W-:-:S08]  /*04d0*/  DFMA R4, R8, R4, R30 ;  /* 0x000000040804722b */ /* 0x000fd0000000001e */
[----:B------:R-:W-:Y:S02]  /*04e0*/  DFMA R2, R4, R2, R2 ;  /* 0x000000020402722b */ /* 0x000fe40000000002 */
[----:B------:R-:W-:-:S10]  /*04f0*/  DFMA R4, R8, R4, 1 ;  /* 0x3ff000000804742b */ /* 0x000fd40000000004 */
[----:B------:R-:W-:Y:S02]  /*0500*/  FSEL R6, R4, R2, !P0 ;  /* 0x0000000204067208 */ /* 0x000fe40004000000 */
[----:B------:R-:W-:Y:S01]  /*0510*/  FSEL R7, R5, R3, !P0 ;  /* 0x0000000305077208 */ /* 0x000fe20004000000 */
[----:B------:R-:W-:Y:S01]  /*0520*/  @!P1 DMUL R2, RZ, R18 ;  /* 0x00000012ff029228 */ /* 0x000fe20000000000 */
[----:B------:R-:W-:Y:S01]  /*0530*/  LOP3.LUT P0, RZ, R0, 0x2, RZ, 0xc0, !PT ;  /* 0x0000000200ff7812 */ /* 0x000fe2000780c0ff */
[----:B------:R-:W-:-:S03]  /*0540*/  @!P1 IMAD.MOV.U32 R0, RZ, RZ, RZ ;  /* 0x000000ffff009224 */ /* 0x000fc600078e00ff */
[----:B------:R-:W-:-:S10]  /*0550*/  DADD R4, RZ, -R6 ;  /* 0x00000000ff047229 */ /* 0x000fd40000000806 */
[----:B------:R-:W-:Y:S02]  /*0560*/  FSEL R16, R6, R4, !P0 ;  /* 0x0000000406107208 */ /* 0x000fe40004000000 */
[----:B------:R-:W-:Y:S01]  /*0570*/  FSEL R17, R7, R5, !P0 ;  /* 0x0000000507117208 */ /* 0x000fe20004000000 */
[----:B------:R-:W-:Y:S06]  /*0580*/  @!P1 BRA `(.L_x_2) ;  /* 0x0000000000509947 */ /* 0x000fec0003800000 */
        /* <DEDUP_REMOVED lines=20> */
.L_x_2:
[----:B------:R-:W0:Y:S01]  /*06d0*/  LDCU.64 UR4, c[0x4][0x8] ;  /* 0x01000100ff0477ac */ /* 0x000e220008000a00 */
[----:B------:R-:W-:-:S05]  /*06e0*/  IMAD.SHL.U32 R4, R0, 0x40, RZ ;  /* 0x0000004000047824 */ /* 0x000fca00078e00ff */
[----:B------:R-:W-:-:S04]  /*06f0*/  LOP3.LUT R4, R4, 0x40, RZ, 0xc0, !PT ;  /* 0x0000004004047812 */ /* 0x000fc800078ec0ff */
[----:B0-----:R-:W-:-:S05]  /*0700*/  IADD3 R8, P0, PT, R4, UR4, RZ ;  /* 0x0000000404087c10 */ /* 0x001fca000ff1e0ff */
[----:B------:R-:W-:Y:S01]  /*0710*/  IMAD.X R9, RZ, RZ, UR5, P0 ;  /* 0x00000005ff097e24 */ /* 0x000fe200080e06ff */
[----:B------:R-:W-:Y:S01]  /*0720*/  LOP3.LUT R11, R0, 0x1, RZ, 0xc0, !PT ;  /* 0x00000001000b7812 */ /* 0x000fe200078ec0ff */
[----:B------:R-:W-:Y:S01]  /*0730*/  IMAD.MOV.U32 R22, RZ, RZ, 0x20fd8164 ;  /* 0x20fd8164ff167424 */ /* 0x000fe200078e00ff */
[----:B------:R-:W-:Y:S01]  /*0740*/  DMUL R18, R2, R2 ;  /* 0x0000000202127228 */ /* 0x000fe20000000000 */
[----:B------:R-:W0:Y:S01]  /*0750*/  LDCU.64 UR4, c[0x0][0x3a0] ;  /* 0x00007400ff0477ac */ /* 0x000e220008000a00 */
[----:B------:R-:W2:Y:S04]  /*0760*/  LDG.E.128.CONSTANT R28, desc[UR6][R8.64] ;  /* 0x00000006081c7981 */ /* 0x000ea8000c1e9d00 */
[----:B------:R-:W3:Y:S04]  /*0770*/  LDG.E.128.CONSTANT R4, desc[UR6][R8.64+0x10] ;  /* 0x0000100608047981 */ /* 0x000ee8000c1e9d00 */
[----:B------:R1:W4:Y:S01]  /*0780*/  LDG.E.128.CONSTANT R24, desc[UR6][R8.64+0x20] ;  /* 0x0000200608187981 */ /* 0x000322000c1e9d00 */
[----:B------:R-:W-:Y:S01]  /*0790*/  ISETP.NE.U32.AND P0, PT, R11, 0x1, PT ;  /* 0x000000010b00780c */ /* 0x000fe20003f05070 */
[----:B------:R-:W-:Y:S01]  /*07a0*/  IMAD.MOV.U32 R11, RZ, RZ, 0x3da8ff83 ;  /* 0x3da8ff83ff0b7424 */ /* 0x000fe200078e00ff */
[----:B-----5:R-:W-:Y:S01]  /*07b0*/  F2F.F64.F32 R20, R20 ;  /* 0x0000001400147310 */ /* 0x020fe20000201800 */
[----:B------:R-:W-:Y:S01]  /*07c0*/  BSSY.RECONVERGENT B0, `(.L_x_3) ;  /* 0x000002c000007945 */ /* 0x000fe20003800200 */
[----:B------:R-:W-:-:S02]  /*07d0*/  FSEL R22, R22, -8.06006814911005101289e+34, !P0 ;  /* 0xf9785eba16167808 */ /* 0x000fc40004000000 */
[----:B------:R-:W-:Y:S01]  /*07e0*/  FSEL R23, -R11, 0.11223486810922622681, !P0 ;  /* 0x3de5db650b177808 */ /* 0x000fe20004000100 */
[----:B0-----:R-:W-:-:S03]  /*07f0*/  UIMAD UR4, UR4, UR5, URZ ;  /* 0x00000005040472a4 */ /* 0x001fc6000f8e02ff */
[----:B------:R-:W-:Y:S08]  /*0800*/  F2F.F64.F32 R14, R14 ;  /* 0x0000000e000e7310 */ /* 0x000ff00000201800 */
[----:B-1----:R-:W0:Y:S01]  /*0810*/  I2F.F64 R8, UR4 ;  /* 0x0000000400087d12 */ /* 0x002e220008201c00 */
[----:B--2---:R-:W-:-:S08]  /*0820*/  DFMA R28, R18, R22, R28 ;  /* 0x00000016121c722b */ /* 0x004fd0000000001c */
[----:B------:R-:W-:-:S08]  /*0830*/  DFMA R28, R18, R28, R30 ;  /* 0x0000001c121c722b */ /* 0x000fd0000000001e */
[----:B---3--:R-:W-:-:S08]  /*0840*/  DFMA R4, R18, R28, R4 ;  /* 0x0000001c1204722b */ /* 0x008fd00000000004 */
[----:B------:R-:W-:-:S08]  /*0850*/  DFMA R4, R18, R4, R6 ;  /* 0x000000041204722b */ /* 0x000fd00000000006 */
[----:B----4-:R-:W-:Y:S02]  /*0860*/  DFMA R24, R18, R4, R24 ;  /* 0x000000041218722b */ /* 0x010fe40000000018 */
[----:B0-----:R-:W0:Y:S01]  /*0870*/  MUFU.RCP64H R5, R9 ;  /* 0x0000000900057308 */ /* 0x001e220000001800 */
[----:B------:R-:W-:-:S05]  /*0880*/  IMAD.MOV.U32 R4, RZ, RZ, 0x1 ;  /* 0x00000001ff047424 */ /* 0x000fca00078e00ff */
[----:B------:R-:W-:-:S08]  /*0890*/  DFMA R24, R18, R24, R26 ;  /* 0x000000181218722b */ /* 0x000fd0000000001a */
[----:B------:R-:W-:Y:S02]  /*08a0*/  DFMA R2, R24, R2, R2 ;  /* 0x000000021802722b */ /* 0x000fe40000000002 */
[----:B------:R-:W-:Y:S02]  /*08b0*/  DFMA R18, R18, R24, 1 ;  /* 0x3ff000001212742b */ /* 0x000fe40000000018 */
[----:B0-----:R-:W-:-:S08]  /*08c0*/  DFMA R6, -R8, R4, 1 ;  /* 0x3ff000000806742b */ /* 0x001fd00000000104 */
[----:B------:R-:W-:Y:S01]  /*08d0*/  FSEL R18, R18, R2, !P0 ;  /* 0x0000000212127208 */ /* 0x000fe20004000000 */
[----:B------:R-:W-:Y:S01]  /*08e0*/  DFMA R6, R6, R6, R6 ;  /* 0x000000060606722b */ /* 0x000fe20000000006 */
[----:B------:R-:W-:Y:S02]  /*08f0*/  FSEL R19, R19, R3, !P0 ;  /* 0x0000000313137208 */ /* 0x000fe40004000000 */
[----:B------:R-:W-:-:S04]  /*0900*/  LOP3.LUT P0, RZ, R0, 0x2, RZ, 0xc0, !PT ;  /* 0x0000000200ff7812 */ /* 0x000fc8000780c0ff */
[----:B------:R-:W-:Y:S02]  /*0910*/  DADD R2, RZ, -R18 ;  /* 0x00000000ff027229 */ /* 0x000fe40000000812 */
[----:B------:R-:W-:-:S08]  /*0920*/  DFMA R6, R4, R6, R4 ;  /* 0x000000060406722b */ /* 0x000fd00000000004 */
[----:B------:R-:W-:Y:S01]  /*0930*/  FSEL R18, R18, R2, !P0 ;  /* 0x0000000212127208 */ /* 0x000fe20004000000 */
[----:B------:R-:W-:Y:S01]  /*0940*/  DFMA R4, -R8, R6, 1 ;  /* 0x3ff000000804742b */ /* 0x000fe20000000106 */
[----:B------:R-:W-:-:S06]  /*0950*/  FSEL R19, R19, R3, !P0 ;  /* 0x0000000313137208 */ /* 0x000fcc0004000000 */
[----:B------:R-:W-:Y:S02]  /*0960*/  DMUL R2, R20, R18 ;  /* 0x0000001214027228 */ /* 0x000fe40000000000 */
[----:B------:R-:W-:-:S06]  /*0970*/  DFMA R4, R6, R4, R6 ;  /* 0x000000040604722b */ /* 0x000fcc0000000006 */
[----:B------:R-:W-:-:S08]  /*0980*/  DFMA R22, R16, R14, -R2 ;  /* 0x0000000e1016722b */ /* 0x000fd00000000802 */
[----:B------:R-:W-:Y:S02]  /*0990*/  DMUL R2, R22, R4 ;  /* 0x0000000416027228 */ /* 0x000fe40000000000 */
[----:B------:R-:W-:-:S06]  /*09a0*/  FSETP.GEU.AND P1, PT, |R23|, 6.5827683646048100446e-37, PT ;  /* 0x036000001700780b */ /* 0x000fcc0003f2e200 */
[----:B------:R-:W-:-:S08]  /*09b0*/  DFMA R6, -R8, R2, R22 ;  /* 0x000000020806722b */ /* 0x000fd00000000116 */
[----:B------:R-:W-:-:S10]  /*09c0*/  DFMA R2, R4, R6, R2 ;  /* 0x000000060402722b */ /* 0x000fd40000000002 */
[----:B------:R-:W-:-:S05]  /*09d0*/  FFMA R0, RZ, R9, R3 ;  /* 0x00000009ff007223 */ /* 0x000fca0000000003 */
[----:B------:R-:W-:-:S13]  /*09e0*/  FSETP.GT.AND P0, PT, |R0|, 1.469367938527859385e-39, PT ;  /* 0x001000000000780b */ /* 0x000fda0003f04200 */
[----:B------:R-:W-:Y:S05]  /*09f0*/  @P0 BRA P1, `(.L_x_4) ;  /* 0x0000000000200947 */ /* 0x000fea0000800000 */
[----:B------:R-:W-:Y:S01]  /*0a00*/  IMAD.MOV.U32 R6, RZ, RZ, R22 ;  /* 0x000000ffff067224 */ /* 0x000fe200078e0016 */
[----:B------:R-:W-:Y:S01]  /*0a10*/  MOV R0, 0xa60 ;  /* 0x00000a6000007802 */ /* 0x000fe20000000f00 */
[----:B------:R-:W-:Y:S02]  /*0a20*/  IMAD.MOV.U32 R7, RZ, RZ, R23 ;  /* 0x000000ffff077224 */ /* 0x000fe400078e0017 */
[----:B------:R-:W-:Y:S02]  /*0a30*/  IMAD.MOV.U32 R2, RZ, RZ, R8 ;  /* 0x000000ffff027224 */ /* 0x000fe400078e0008 */
[----:B------:R-:W-:-:S07]  /*0a40*/  IMAD.MOV.U32 R3, RZ, RZ, R9 ;  /* 0x000000ffff037224 */ /* 0x000fce00078e0009 */
[----:B------:R-:W-:Y:S05]  /*0a50*/  CALL.REL.NOINC `($__internal_0_$__cuda_sm20_div_rn_f64_full) ;  /* 0x00000000008c7944 */ /* 0x000fea0003c00000 */
[----:B------:R-:W-:Y:S02]  /*0a60*/  IMAD.MOV.U32 R2, RZ, RZ, R4 ;  /* 0x000000ffff027224 */ /* 0x000fe400078e0004 */
[----:B------:R-:W-:-:S07]  /*0a70*/  IMAD.MOV.U32 R3, RZ, RZ, R5 ;  /* 0x000000ffff037224 */ /* 0x000fce00078e0005 */
.L_x_4:
[----:B------:R-:W-:Y:S05]  /*0a80*/  BSYNC.RECONVERGENT B0 ;  /* 0x0000000000007941 */ /* 0x000fea0003800200 */
.L_x_3:
[----:B------:R-:W0:Y:S01]  /*0a90*/  MUFU.RCP64H R5, R9 ;  /* 0x0000000900057308 */ /* 0x000e220000001800 */
[----:B------:R-:W-:Y:S01]  /*0aa0*/  IMAD.MOV.U32 R4, RZ, RZ, 0x1 ;  /* 0x00000001ff047424 */ /* 0x000fe200078e00ff */
[----:B------:R-:W-:Y:S01]  /*0ab0*/  DMUL R14, R14, R18 ;  /* 0x000000120e0e7228 */ /* 0x000fe20000000000 */
[----:B------:R-:W1:Y:S01]  /*0ac0*/  LDCU.64 UR4, c[0x0][0x388] ;  /* 0x00007100ff0477ac */ /* 0x000e620008000a00 */
[----:B------:R-:W-:Y:S04]  /*0ad0*/  BSSY.RECONVERGENT B0, `(.L_x_5) ;  /* 0x0000018000007945 */ /* 0x000fe80003800200 */
[----:B------:R-:W2:Y:S02]  /*0ae0*/  F2F.F32.F64 R3, R2 ;  /* 0x0000000200037310 */ /* 0x000ea40000301000 */
[----:B------:R-:W-:-:S02]  /*0af0*/  DFMA R14, R16, R20, R14 ;  /* 0x00000014100e722b */ /* 0x000fc4000000000e */
[----:B0-----:R-:W-:-:S08]  /*0b00*/  DFMA R6, -R8, R4, 1 ;  /* 0x3ff000000806742b */ /* 0x001fd00000000104 */
[----:B------:R-:W-:Y:S02]  /*0b10*/  FSETP.GEU.AND P1, PT, |R15|, 6.5827683646048100446e-37, PT ;  /* 0x036000000f00780b */ /* 0x000fe40003f2e200 */
[----:B-1----:R-:W-:Y:S01]  /*0b20*/  IADD3 R12, P0, PT, R12, UR4, RZ ;  /* 0x000000040c0c7c10 */ /* 0x002fe2000ff1e0ff */
[----:B------:R-:W-:-:S03]  /*0b30*/  DFMA R6, R6, R6, R6 ;  /* 0x000000060606722b */ /* 0x000fc60000000006 */
[----:B------:R-:W-:-:S05]  /*0b40*/  IADD3.X R13, PT, PT, R10, UR5, RZ, P0, !PT ;  /* 0x000000050a0d7c10 */ /* 0x000fca00087fe4ff */
[----:B--2---:R0:W-:Y:S01]  /*0b50*/  STG.E desc[UR6][R12.64], R3 ;  /* 0x000000030c007986 */ /* 0x0041e2000c101906 */
[----:B------:R-:W-:-:S08]  /*0b60*/  DFMA R6, R4, R6, R4 ;  /* 0x000000060406722b */ /* 0x000fd00000000004 */
[----:B------:R-:W-:-:S08]  /*0b70*/  DFMA R4, -R8, R6, 1 ;  /* 0x3ff000000804742b */ /* 0x000fd00000000106 */
[----:B------:R-:W-:-:S08]  /*0b80*/  DFMA R16, R6, R4, R6 ;  /* 0x000000040610722b */ /* 0x000fd00000000006 */
[----:B------:R-:W-:-:S08]  /*0b90*/  DMUL R4, R16, R14 ;  /* 0x0000000e10047228 */ /* 0x000fd00000000000 */
[----:B------:R-:W-:-:S08]  /*0ba0*/  DFMA R6, -R8, R4, R14 ;  /* 0x000000040806722b */ /* 0x000fd0000000010e */
[----:B------:R-:W-:-:S10]  /*0bb0*/  DFMA R4, R16, R6, R4 ;  /* 0x000000061004722b */ /* 0x000fd40000000004 */
[----:B------:R-:W-:-:S05]  /*0bc0*/  FFMA R0, RZ, R9, R5 ;  /* 0x00000009ff007223 */ /* 0x000fca0000000005 */
[----:B------:R-:W-:-:S13]  /*0bd0*/  FSETP.GT.AND P0, PT, |R0|, 1.469367938527859385e-39, PT ;  /* 0x001000000000780b */ /* 0x000fda0003f04200 */
[----:B0-----:R-:W-:Y:S05]  /*0be0*/  @P0 BRA P1, `(.L_x_6) ;  /* 0x0000000000180947 */ /* 0x001fea0000800000 */
[----:B------:R-:W-:Y:S01]  /*0bf0*/  IMAD.MOV.U32 R6, RZ, RZ, R14 ;  /* 0x000000ffff067224 */ /* 0x000fe200078e000e */
[----:B------:R-:W-:Y:S01]  /*0c00*/  MOV R0, 0xc50 ;  /* 0x00000c5000007802 */ /* 0x000fe20000000f00 */
[----:B------:R-:W-:Y:S02]  /*0c10*/  IMAD.MOV.U32 R7, RZ, RZ, R15 ;  /* 0x000000ffff077224 */ /* 0x000fe400078e000f */
[----:B------:R-:W-:Y:S02]  /*0c20*/  IMAD.MOV.U32 R2, RZ, RZ, R8 ;  /* 0x000000ffff027224 */ /* 0x000fe400078e0008 */
[----:B------:R-:W-:-:S07]  /*0c30*/  IMAD.MOV.U32 R3, RZ, RZ, R9 ;  /* 0x000000ffff037224 */ /* 0x000fce00078e0009 */
[----:B------:R-:W-:Y:S05]  /*0c40*/  CALL.REL.NOINC `($__internal_0_$__cuda_sm20_div_rn_f64_full) ;  /* 0x0000000000107944 */ /* 0x000fea0003c00000 */
.L_x_6:
[----:B------:R-:W-:Y:S05]  /*0c50*/  BSYNC.RECONVERGENT B0 ;  /* 0x0000000000007941 */ /* 0x000fea0003800200 */
.L_x_5:
[----:B------:R-:W0:Y:S02]  /*0c60*/  F2F.F32.F64 R5, R4 ;  /* 0x0000000400057310 */ /* 0x000e240000301000 */
[----:B0-----:R-:W-:Y:S01]  /*0c70*/  STG.E desc[UR6][R12.64+0x4], R5 ;  /* 0x000004050c007986 */ /* 0x001fe2000c101906 */
[----:B------:R-:W-:Y:S05]  /*0c80*/  EXIT ;  /* 0x000000000000794d */ /* 0x000fea0003800000 */
        .weak           $__internal_0_$__cuda_sm20_div_rn_f64_full
        .type           $__internal_0_$__cuda_sm20_div_rn_f64_full,@function
        .size           $__internal_0_$__cuda_sm20_div_rn_f64_full,($psfcomplex$__internal_trig_reduction_slowpathd - $__internal_0_$__cuda_sm20_div_rn_f64_full)
$__internal_0_$__cuda_sm20_div_rn_f64_full:
[----:B------:R-:W-:Y:S01]  /*0c90*/  FSETP.GEU.AND P2, PT, |R7|, 1.469367938527859385e-39, PT ;  /* 0x001000000700780b */ /* 0x000fe20003f4e200 */
[----:B------:R-:W-:Y:S01]  /*0ca0*/  IMAD.MOV.U32 R30, RZ, RZ, 0x1ca00000 ;  /* 0x1ca00000ff1e7424 */ /* 0x000fe200078e00ff */
[C---:B------:R-:W-:Y:S01]  /*0cb0*/  FSETP.GEU.AND P0, PT, |R3|.reuse, 1.469367938527859385e-39, PT ;  /* 0x001000000300780b */ /* 0x040fe20003f0e200 */
[----:B------:R-:W-:Y:S01]  /*0cc0*/  IMAD.MOV.U32 R24, RZ, RZ, 0x1 ;  /* 0x00000001ff187424 */ /* 0x000fe200078e00ff */
[----:B------:R-:W-:Y:S01]  /*0cd0*/  LOP3.LUT R4, R3, 0x800fffff, RZ, 0xc0, !PT ;  /* 0x800fffff03047812 */ /* 0x000fe200078ec0ff */
[----:B------:R-:W-:Y:S01]  /*0ce0*/  BSSY.RECONVERGENT B1, `(.L_x_7) ;  /* 0x0000052000017945 */ /* 0x000fe20003800200 */
[----:B------:R-:W-:Y:S02]  /*0cf0*/  LOP3.LUT R11, R7, 0x7ff00000, RZ, 0xc0, !PT ;  /* 0x7ff00000070b7812 */ /* 0x000fe400078ec0ff */
[----:B------:R-:W-:Y:S01]  /*0d00*/  LOP3.LUT R5, R4, 0x3ff00000, RZ, 0xfc, !PT ;  /* 0x3ff0000004057812 */ /* 0x000fe200078efcff */
[----:B------:R-:W-:Y:S01]  /*0d10*/  IMAD.MOV.U32 R4, RZ, RZ, R2 ;  /* 0x000000ffff047224 */ /* 0x000fe200078e0002 */
[----:B------:R-:W-:-:S03]  /*0d20*/  LOP3.LUT R32, R3, 0x7ff00000, RZ, 0xc0, !PT ;  /* 0x7ff0000003207812 */ /* 0x000fc600078ec0ff */
[----:B------:R-:W-:Y:S01]  /*0d30*/  @!P2 LOP3.LUT R22, R3, 0x7ff00000, RZ, 0xc0, !PT ;  /* 0x7ff000000316a812 */ /* 0x000fe200078ec0ff */
[----:B------:R-:W-:Y:S01]  /*0d40*/  @!P2 IMAD.MOV.U32 R26, RZ, RZ, RZ ;  /* 0x000000ffff1aa224 */ /* 0x000fe200078e00ff */
[----:B------:R-:W-:Y:S01]  /*0d50*/  @!P0 DMUL R4, R2, 8.98846567431157953865e+307 ;  /* 0x7fe0000002048828 */ /* 0x000fe20000000000 */
[C---:B------:R-:W-:Y:S02]  /*0d60*/  ISETP.GE.U32.AND P1, PT, R11.reuse, R32, PT ;  /* 0x000000200b00720c */ /* 0x040fe40003f26070 */
[----:B------:R-:W-:Y:S01]  /*0d70*/  @!P2 ISETP.GE.U32.AND P3, PT, R11, R22, PT ;  /* 0x000000160b00a20c */ /* 0x000fe20003f66070 */
[----:B------:R-:W-:Y:S01]  /*0d80*/  IMAD.MOV.U32 R22, RZ, RZ, R6 ;  /* 0x000000ffff167224 */ /* 0x000fe200078e0006 */
[C---:B------:R-:W-:Y:S01]  /*0d90*/  SEL R23, R30.reuse, 0x63400000, !P1 ;  /* 0x634000001e177807 */ /* 0x040fe20004800000 */
[----:B------:R-:W0:Y:S01]  /*0da0*/  MUFU.RCP64H R25, R5 ;  /* 0x0000000500197308 */ /* 0x000e220000001800 */
[----:B------:R-:W-:Y:S02]  /*0db0*/  @!P2 SEL R27, R30, 0x63400000, !P3 ;  /* 0x634000001e1ba807 */ /* 0x000fe40005800000 */
[----:B------:R-:W-:-:S02]  /*0dc0*/  LOP3.LUT R23, R23, 0x800fffff, R7, 0xf8, !PT ;  /* 0x800fffff17177812 */ /* 0x000fc400078ef807 */
[----:B------:R-:W-:Y:S02]  /*0dd0*/  @!P2 LOP3.LUT R27, R27, 0x80000000, R7, 0xf8, !PT ;  /* 0x800000001b1ba812 */ /* 0x000fe400078ef807 */
[----:B------:R-:W-:Y:S02]  /*0de0*/  @!P0 LOP3.LUT R32, R5, 0x7ff00000, RZ, 0xc0, !PT ;  /* 0x7ff0000005208812 */ /* 0x000fe400078ec0ff */
[----:B------:R-:W-:-:S06]  /*0df0*/  @!P2 LOP3.LUT R27, R27, 0x100000, RZ, 0xfc, !PT ;  /* 0x001000001b1ba812 */ /* 0x000fcc00078efcff */
[----:B------:R-:W-:Y:S02]  /*0e00*/  @!P2 DFMA R22, R22, 2, -R26 ;  /* 0x400000001616a82b */ /* 0x000fe4000000081a */
[----:B0-----:R-:W-:-:S08]  /*0e10*/  DFMA R26, R24, -R4, 1 ;  /* 0x3ff00000181a742b */ /* 0x001fd00000000804 */
[----:B------:R-:W-:-:S08]  /*0e20*/  DFMA R26, R26, R26, R26 ;  /* 0x0000001a1a1a722b */ /* 0x000fd0000000001a */
[----:B------:R-:W-:-:S08]  /*0e30*/  DFMA R24, R24, R26, R24 ;  /* 0x0000001a1818722b */ /* 0x000fd00000000018 */
[----:B------:R-:W-:-:S08]  /*0e40*/  DFMA R26, R24, -R4, 1 ;  /* 0x3ff00000181a742b */ /* 0x000fd00000000804 */
[----:B------:R-:W-:-:S08]  /*0e50*/  DFMA R24, R24, R26, R24 ;  /* 0x0000001a1818722b */ /* 0x000fd00000000018 */
[----:B------:R-:W-:-:S08]  /*0e60*/  DMUL R26, R24, R22 ;  /* 0x00000016181a7228 */ /* 0x000fd00000000000 */
[----:B------:R-:W-:-:S08]  /*0e70*/  DFMA R28, R26, -R4, R22 ;  /* 0x800000041a1c722b */ /* 0x000fd00000000016 */
[----:B------:R-:W-:Y:S01]  /*0e80*/  DFMA R28, R24, R28, R26 ;  /* 0x0000001c181c722b */ /* 0x000fe2000000001a */
[----:B------:R-:W-:Y:S01]  /*0e90*/  IMAD.MOV.U32 R27, RZ, RZ, R11 ;  /* 0x000000ffff1b7224 */ /* 0x000fe200078e000b */
[----:B------:R-:W-:-:S05]  /*0ea0*/  @!P2 LOP3.LUT R27, R23, 0x7ff00000, RZ, 0xc0, !PT ;  /* 0x7ff00000171ba812 */ /* 0x000fca00078ec0ff */
[----:B------:R-:W-:-:S05]  /*0eb0*/  VIADD R24, R27, 0xffffffff ;  /* 0xffffffff1b187836 */ /* 0x000fca0000000000 */
[----:B------:R-:W-:Y:S01]  /*0ec0*/  ISETP.GT.U32.AND P0, PT, R24, 0x7feffffe, PT ;  /* 0x7feffffe1800780c */ /* 0x000fe20003f04070 */
[----:B------:R-:W-:-:S05]  /*0ed0*/  VIADD R24, R32, 0xffffffff ;  /* 0xffffffff20187836 */ /* 0x000fca0000000000 */
[----:B------:R-:W-:-:S13]  /*0ee0*/  ISETP.GT.U32.OR P0, PT, R24, 0x7feffffe, P0 ;  /* 0x7feffffe1800780c */ /* 0x000fda0000704470 */
[----:B------:R-:W-:Y:S05]  /*0ef0*/  @P0 BRA `(.L_x_8) ;  /* 0x00000000006c0947 */ /* 0x000fea0003800000 */
[----:B------:R-:W-:Y:S01]  /*0f00*/  LOP3.LUT R24, R3, 0x7ff00000, RZ, 0xc0, !PT ;  /* 0x7ff0000003187812 */ /* 0x000fe200078ec0ff */
[----:B------:R-:W-:-:S03]  /*0f10*/  IMAD.MOV.U32 R26, RZ, RZ, RZ ;  /* 0x000000ffff1a7224 */ /* 0x000fc600078e00ff */
[CC--:B------:R-:W-:Y:S02]  /*0f20*/  VIADDMNMX R6, R11.reuse, -R24.reuse, 0xb9600000, !PT ;  /* 0xb96000000b067446 */ /* 0x0c0fe40007800918 */
[----:B------:R-:W-:Y:S02]  /*0f30*/  ISETP.GE.U32.AND P0, PT, R11, R24, PT ;  /* 0x000000180b00720c */ /* 0x000fe40003f06070 */
[----:B------:R-:W-:Y:S02]  /*0f40*/  VIMNMX R6, PT, PT, R6, 0x46a00000, PT ;  /* 0x46a0000006067848 */ /* 0x000fe40003fe0100 */
[----:B------:R-:W-:-:S05]  /*0f50*/  SEL R7, R30, 0x63400000, !P0 ;  /* 0x634000001e077807 */ /* 0x000fca0004000000 */
[----:B------:R-:W-:-:S04]  /*0f60*/  IMAD.IADD R6, R6, 0x1, -R7 ;  /* 0x0000000106067824 */ /* 0x000fc800078e0a07 */
[----:B------:R-:W-:-:S06]  /*0f70*/  VIADD R27, R6, 0x7fe00000 ;  /* 0x7fe00000061b7836 */ /* 0x000fcc0000000000 */
[----:B------:R-:W-:-:S10]  /*0f80*/  DMUL R24, R28, R26 ;  /* 0x0000001a1c187228 */ /* 0x000fd40000000000 */
[----:B------:R-:W-:-:S13]  /*0f90*/  FSETP.GTU.AND P0, PT, |R25|, 1.469367938527859385e-39, PT ;  /* 0x001000001900780b */ /* 0x000fda0003f0c200 */
[----:B------:R-:W-:Y:S05]  /*0fa0*/  @P0 BRA `(.L_x_9) ;  /* 0x0000000000940947 */ /* 0x000fea0003800000 */
[----:B------:R-:W-:Y:S01]  /*0fb0*/  DFMA R4, R28, -R4, R22 ;  /* 0x800000041c04722b */ /* 0x000fe20000000016 */
[----:B------:R-:W-:-:S09]  /*0fc0*/  IMAD.MOV.U32 R26, RZ, RZ, RZ ;  /* 0x000000ffff1a7224 */ /* 0x000fd200078e00ff */
[C---:B------:R-:W-:Y:S02]  /*0fd0*/  FSETP.NEU.AND P0, PT, R5.reuse, RZ, PT ;  /* 0x000000ff0500720b */ /* 0x040fe40003f0d000 */
[----:B------:R-:W-:-:S04]  /*0fe0*/  LOP3.LUT R7, R5, 0x80000000, R3, 0x48, !PT ;  /* 0x8000000005077812 */ /* 0x000fc800078e4803 */
[----:B------:R-:W-:-:S07]  /*0ff0*/  LOP3.LUT R27, R7, R27, RZ, 0xfc, !PT ;  /* 0x0000001b071b7212 */ /* 0x000fce00078efcff */
[----:B------:R-:W-:Y:S05]  /*1000*/  @!P0 BRA `(.L_x_9) ;  /* 0x00000000007c8947 */ /* 0x000fea0003800000 */
[----:B------:R-:W-:Y:S01]  /*1010*/  IMAD.MOV R3, RZ, RZ, -R6 ;  /* 0x000000ffff037224 */ /* 0x000fe200078e0a06 */
[----:B------:R-:W-:Y:S01]  /*1020*/  DMUL.RP R26, R28, R26 ;  /* 0x0000001a1c1a7228 */ /* 0x000fe20000008000 */
[----:B------:R-:W-:-:S06]  /*1030*/  IMAD.MOV.U32 R2, RZ, RZ, RZ ;  /* 0x000000ffff027224 */ /* 0x000fcc00078e00ff */
[----:B------:R-:W-:-:S03]  /*1040*/  DFMA R2, R24, -R2, R28 ;  /* 0x800000021802722b */ /* 0x000fc6000000001c */
[----:B------:R-:W-:-:S03]  /*1050*/  LOP3.LUT R7, R27, R7, RZ, 0x3c, !PT ;  /* 0x000000071b077212 */ /* 0x000fc600078e3cff */
[----:B------:R-:W-:-:S04]  /*1060*/  IADD3 R2, PT, PT, -R6, -0x43300000, RZ ;  /* 0xbcd0000006027810 */ /* 0x000fc80007ffe1ff */
[----:B------:R-:W-:-:S04]  /*1070*/  FSETP.NEU.AND P0, PT, |R3|, R2, PT ;  /* 0x000000020300720b */ /* 0x000fc80003f0d200 */
[----:B------:R-:W-:Y:S02]  /*1080*/  FSEL R24, R26, R24, !P0 ;  /* 0x000000181a187208 */ /* 0x000fe40004000000 */
[----:B------:R-:W-:Y:S01]  /*1090*/  FSEL R25, R7, R25, !P0 ;  /* 0x0000001907197208 */ /* 0x000fe20004000000 */
[----:B------:R-:W-:Y:S06]  /*10a0*/  BRA `(.L_x_9) ;  /* 0x0000000000547947 */ /* 0x000fec0003800000 */
.L_x_8:
[----:B------:R-:W-:-:S14]  /*10b0*/  DSETP.NAN.AND P0, PT, R6, R6, PT ;  /* 0x000000060600722a */ /* 0x000fdc0003f08000 */
[----:B------:R-:W-:Y:S05]  /*10c0*/  @P0 BRA `(.L_x_10) ;  /* 0x0000000000440947 */ /* 0x000fea0003800000 */
[----:B------:R-:W-:-:S14]  /*10d0*/  DSETP.NAN.AND P0, PT, R2, R2, PT ;  /* 0x000000020200722a */ /* 0x000fdc0003f08000 */
[----:B------:R-:W-:Y:S05]  /*10e0*/  @P0 BRA `(.L_x_11) ;  /* 0x0000000000300947 */ /* 0x000fea0003800000 */
[----:B------:R-:W-:Y:S01]  /*10f0*/  ISETP.NE.AND P0, PT, R27, R32, PT ;  /* 0x000000201b00720c */ /* 0x000fe20003f05270 */
[----:B------:R-:W-:Y:S02]  /*1100*/  IMAD.MOV.U32 R24, RZ, RZ, 0x0 ;  /* 0x00000000ff187424 */ /* 0x000fe400078e00ff */
[----:B------:R-:W-:-:S10]  /*1110*/  IMAD.MOV.U32 R25, RZ, RZ, -0x80000 ;  /* 0xfff80000ff197424 */ /* 0x000fd400078e00ff */
[----:B------:R-:W-:Y:S05]  /*1120*/  @!P0 BRA `(.L_x_9) ;  /* 0x0000000000348947 */ /* 0x000fea0003800000 */
[----:B------:R-:W-:Y:S02]  /*1130*/  ISETP.NE.AND P0, PT, R27, 0x7ff00000, PT ;  /* 0x7ff000001b00780c */ /* 0x000fe40003f05270 */
[----:B------:R-:W-:Y:S02]  /*1140*/  LOP3.LUT R25, R7, 0x80000000, R3, 0x48, !PT ;  /* 0x8000000007197812 */ /* 0x000fe400078e4803 */
[----:B------:R-:W-:-:S13]  /*1150*/  ISETP.EQ.OR P0, PT, R32, RZ, !P0 ;  /* 0x000000ff2000720c */ /* 0x000fda0004702670 */
[----:B------:R-:W-:Y:S01]  /*1160*/  @P0 LOP3.LUT R2, R25, 0x7ff00000, RZ, 0xfc, !PT ;  /* 0x7ff0000019020812 */ /* 0x000fe200078efcff */
[----:B------:R-:W-:Y:S02]  /*1170*/  @!P0 IMAD.MOV.U32 R24, RZ, RZ, RZ ;  /* 0x000000ffff188224 */ /* 0x000fe400078e00ff */
[----:B------:R-:W-:Y:S02]  /*1180*/  @P0 IMAD.MOV.U32 R24, RZ, RZ, RZ ;  /* 0x000000ffff180224 */ /* 0x000fe400078e00ff */
[----:B------:R-:W-:Y:S01]  /*1190*/  @P0 IMAD.MOV.U32 R25, RZ, RZ, R2 ;  /* 0x000000ffff190224 */ /* 0x000fe200078e0002 */
[----:B------:R-:W-:Y:S06]  /*11a0*/  BRA `(.L_x_9) ;  /* 0x0000000000147947 */ /* 0x000fec0003800000 */
.L_x_11:
[----:B------:R-:W-:Y:S01]  /*11b0*/  LOP3.LUT R25, R3, 0x80000, RZ, 0xfc, !PT ;  /* 0x0008000003197812 */ /* 0x000fe200078efcff */
[----:B------:R-:W-:Y:S01]  /*11c0*/  IMAD.MOV.U32 R24, RZ, RZ, R2 ;  /* 0x000000ffff187224 */ /* 0x000fe200078e0002 */
[----:B------:R-:W-:Y:S06]  /*11d0*/  BRA `(.L_x_9) ;  /* 0x0000000000087947 */ /* 0x000fec0003800000 */
.L_x_10:
[----:B------:R-:W-:Y:S01]  /*11e0*/  LOP3.LUT R25, R7, 0x80000, RZ, 0xfc, !PT ;  /* 0x0008000007197812 */ /* 0x000fe200078efcff */
[----:B------:R-:W-:-:S07]  /*11f0*/  IMAD.MOV.U32 R24, RZ, RZ, R6 ;  /* 0x000000ffff187224 */ /* 0x000fce00078e0006 */
.L_x_9:
[----:B------:R-:W-:Y:S05]  /*1200*/  BSYNC.RECONVERGENT B1 ;  /* 0x0000000000017941 */ /* 0x000fea0003800200 */
.L_x_7:
[----:B------:R-:W-:Y:S02]  /*1210*/  IMAD.MOV.U32 R2, RZ, RZ, R0 ;  /* 0x000000ffff027224 */ /* 0x000fe400078e0000 */
[----:B------:R-:W-:Y:S02]  /*1220*/  IMAD.MOV.U32 R3, RZ, RZ, 0x0 ;  /* 0x00000000ff037424 */ /* 0x000fe400078e00ff */
[----:B------:R-:W-:Y:S02]  /*1230*/  IMAD.MOV.U32 R4, RZ, RZ, R24 ;  /* 0x000000ffff047224 */ /* 0x000fe400078e0018 */
[----:B------:R-:W-:Y:S01]  /*1240*/  IMAD.MOV.U32 R5, RZ, RZ, R25 ;  /* 0x000000ffff057224 */ /* 0x000fe200078e0019 */
[----:B------:R-:W-:Y:S06]  /*1250*/  RET.REL.NODEC R2 `(psfcomplex) ;  /* 0xffffffec02687950 */ /* 0x000fec0003c3ffff */
        .type           $psfcomplex$__internal_trig_reduction_slowpathd,@function
        .size           $psfcomplex$__internal_trig_reduction_slowpathd,(.L_x_18 - $psfcomplex$__internal_trig_reduction_slowpathd)
$psfcomplex$__internal_trig_reduction_slowpathd:
[--C-:B------:R-:W-:Y:S01]  /*1260*/  SHF.R.U32.HI R0, RZ, 0x14, R21.reuse ;  /* 0x00000014ff007819 */ /* 0x100fe20000011615 */
[----:B------:R-:W-:Y:S02]  /*1270*/  IMAD.MOV.U32 R7, RZ, RZ, R2 ;  /* 0x000000ffff077224 */ /* 0x000fe400078e0002 */
[----:B------:R-:W-:Y:S01]  /*1280*/  IMAD.MOV.U32 R3, RZ, RZ, R21 ;  /* 0x000000ffff037224 */ /* 0x000fe200078e0015 */
[----:B------:R-:W-:Y:S01]  /*1290*/  LOP3.LUT R5, R0, 0x7ff, RZ, 0xc0, !PT ;  /* 0x000007ff00057812 */ /* 0x000fe200078ec0ff */
[----:B------:R-:W-:-:S03]  /*12a0*/  IMAD.MOV.U32 R4, RZ, RZ, RZ ;  /* 0x000000ffff047224 */ /* 0x000fc600078e00ff */
[----:B------:R-:W-:-:S13]  /*12b0*/  ISETP.NE.AND P0, PT, R5, 0x7ff, PT ;  /* 0x000007ff0500780c */ /* 0x000fda0003f05270 */
[----:B------:R-:W-:Y:S05]  /*12c0*/  @!P0 BRA `(.L_x_12) ;  /* 0x00000008002c8947 */ /* 0x000fea0003800000 */
[----:B------:R-:W-:Y:S01]  /*12d0*/  VIADD R2, R5, 0xfffffc00 ;  /* 0xfffffc0005027836 */ /* 0x000fe20000000000 */
[----:B------:R-:W-:-:S04]  /*12e0*/  CS2R R24, SRZ ;  /* 0x0000000000187805 */ /* 0x000fc8000001ff00 */
[----:B------:R-:W-:Y:S02]  /*12f0*/  SHF.R.U32.HI R4, RZ, 0x6, R2 ;  /* 0x00000006ff047819 */ /* 0x000fe40000011602 */
[----:B------:R-:W-:Y:S02]  /*1300*/  ISETP.GE.U32.AND P0, PT, R2, 0x80, PT ;  /* 0x000000800200780c */ /* 0x000fe40003f06070 */
[C---:B------:R-:W-:Y:S02]  /*1310*/  IADD3 R5, PT, PT, -R4.reuse, 0x13, RZ ;  /* 0x0000001304057810 */ /* 0x040fe40007ffe1ff */
[----:B------:R-:W-:Y:S02]  /*1320*/  IADD3 R11, PT, PT, -R4, 0xf, RZ ;  /* 0x0000000f040b7810 */ /* 0x000fe40007ffe1ff */
[----:B------:R-:W-:-:S04]  /*1330*/  SEL R5, R5, 0x12, P0 ;  /* 0x0000001205057807 */ /* 0x000fc80000000000 */
[----:B------:R-:W-:-:S13]  /*1340*/  ISETP.GE.AND P0, PT, R11, R5, PT ;  /* 0x000000050b00720c */ /* 0x000fda0003f06270 */
[----:B------:R-:W-:Y:S05]  /*1350*/  @P0 BRA `(.L_x_13) ;  /* 0x00000000008c0947 */ /* 0x000fea0003800000 */
[C---:B------:R-:W-:Y:S01]  /*1360*/  SHF.L.U64.HI R9, R7.reuse, 0xb, R3 ;  /* 0x0000000b07097819 */ /* 0x040fe20000010203 */
[----:B------:R-:W-:Y:S01]  /*1370*/  IMAD.SHL.U32 R7, R7, 0x800, RZ ;  /* 0x0000080007077824 */ /* 0x000fe200078e00ff */
[----:B------:R-:W-:Y:S01]  /*1380*/  IADD3 R8, PT, PT, RZ, -R4, -R5 ;  /* 0x80000004ff087210 */ /* 0x000fe20007ffe805 */
[----:B------:R-:W-:Y:S01]  /*1390*/  IMAD.MOV.U32 R6, RZ, RZ, RZ ;  /* 0x000000ffff067224 */ /* 0x000fe200078e00ff */
[----:B------:R-:W-:Y:S02]  /*13a0*/  CS2R R24, SRZ ;  /* 0x0000000000187805 */ /* 0x000fe4000001ff00 */
[----:B------:R-:W-:Y:S01]  /*13b0*/  LOP3.LUT R9, R9, 0x80000000, RZ, 0xfc, !PT ;  /* 0x8000000009097812 */ /* 0x000fe200078efcff */
[----:B------:R-:W0:Y:S01]  /*13c0*/  LDCU.64 UR4, c[0x0][0x358] ;  /* 0x00006b00ff0477ac */ /* 0x000e220008000a00 */
[----:B------:R-:W-:-:S05]  /*13d0*/  NOP ;  /* 0x0000000000007918 */ /* 0x000fca0000000000 */
.L_x_14:
[----:B------:R-:W1:Y:S02]  /*13e0*/  LDC.64 R2, c[0x4][RZ] ;  /* 0x01000000ff027b82 */ /* 0x000e640000000a00 */
[----:B-1----:R-:W-:-:S06]  /*13f0*/  IMAD.WIDE R2, R11, 0x8, R2 ;  /* 0x000000080b027825 */ /* 0x002fcc00078e0202 */
[----:B0-----:R-:W2:Y:S01]  /*1400*/  LDG.E.64.CONSTANT R2, desc[UR4][R2.64] ;  /* 0x0000000402027981 */ /* 0x001ea2000c1e9b00 */
[----:B------:R-:W-:Y:S02]  /*1410*/  VIADD R8, R8, 0x1 ;  /* 0x0000000108087836 */ /* 0x000fe40000000000 */
[----:B------:R-:W-:Y:S02]  /*1420*/  VIADD R11, R11, 0x1 ;  /* 0x000000010b0b7836 */ /* 0x000fe40000000000 */
[----:B--2---:R-:W-:-:S04]  /*1430*/  IMAD.WIDE.U32 R24, P2, R2, R7, R24 ;  /* 0x0000000702187225 */ /* 0x004fc80007840018 */
[CC--:B------:R-:W-:Y:S02]  /*1440*/  IMAD R13, R2.reuse, R9.reuse, RZ ;  /* 0x00000009020d7224 */ /* 0x0c0fe400078e02ff */
[----:B------:R-:W-:-:S03]  /*1450*/  IMAD.HI.U32 R15, R2, R9, RZ ;  /* 0x00000009020f7227 */ /* 0x000fc600078e00ff */
[----:B------:R-:W-:Y:S01]  /*1460*/  IADD3 R25, P0, PT, R13, R25, RZ ;  /* 0x000000190d197210 */ /* 0x000fe20007f1e0ff */
[CC--:B------:R-:W-:Y:S02]  /*1470*/  IMAD R26, R3.reuse, R7.reuse, RZ ;  /* 0x00000007031a7224 */ /* 0x0c0fe400078e02ff */
[----:B------:R-:W-:-:S03]  /*1480*/  IMAD.HI.U32 R23, R3, R7, RZ ;  /* 0x0000000703177227 */ /* 0x000fc600078e00ff */
[----:B------:R-:W-:Y:S01]  /*1490*/  IADD3 R25, P1, PT, R26, R25, RZ ;  /* 0x000000191a197210 */ /* 0x000fe20007f3e0ff */
[----:B------:R-:W-:Y:S02]  /*14a0*/  IMAD.X R2, RZ, RZ, R15, P2 ;  /* 0x000000ffff027224 */ /* 0x000fe400010e060f */
[----:B------:R-:W-:-:S03]  /*14b0*/  IMAD.HI.U32 R15, R3, R9, RZ ;  /* 0x00000009030f7227 */ /* 0x000fc600078e00ff */
[----:B------:R-:W-:Y:S01]  /*14c0*/  IADD3.X R2, P0, PT, R23, R2, RZ, P0, !PT ;  /* 0x0000000217027210 */ /* 0x000fe2000071e4ff */
[----:B------:R-:W-:Y:S02]  /*14d0*/  IMAD R3, R3, R9, RZ ;  /* 0x0000000903037224 */ /* 0x000fe400078e02ff */
[C---:B------:R-:W-:Y:S02]  /*14e0*/  IMAD R13, R6.reuse, 0x8, R1 ;  /* 0x00000008060d7824 */ /* 0x040fe400078e0201 */
[----:B------:R-:W-:Y:S01]  /*14f0*/  VIADD R6, R6, 0x1 ;  /* 0x0000000106067836 */ /* 0x000fe20000000000 */
[----:B------:R-:W-:Y:S01]  /*1500*/  IADD3.X R3, P1, PT, R3, R2, RZ, P1, !PT ;  /* 0x0000000203037210 */ /* 0x000fe20000f3e4ff */
[----:B------:R-:W-:Y:S01]  /*1510*/  IMAD.X R2, RZ, RZ, R15, P0 ;  /* 0x000000ffff027224 */ /* 0x000fe200000e060f */
[----:B------:R-:W-:Y:S01]  /*1520*/  ISETP.NE.AND P0, PT, R8, -0xf, PT ;  /* 0xfffffff10800780c */ /* 0x000fe20003f05270 */
[----:B------:R0:W-:Y:S02]  /*1530*/  STL.64 [R13], R24 ;  /* 0x000000180d007387 */ /* 0x0001e40000100a00 */
[----:B------:R-:W-:-:S02]  /*1540*/  IMAD.X R2, RZ, RZ, R2, P1 ;  /* 0x000000ffff027224 */ /* 0x000fc400008e0602 */
[----:B0-----:R-:W-:Y:S02]  /*1550*/  IMAD.MOV.U32 R24, RZ, RZ, R3 ;  /* 0x000000ffff187224 */ /* 0x001fe400078e0003 */
[----:B------:R-:W-:-:S06]  /*1560*/  IMAD.MOV.U32 R25, RZ, RZ, R2 ;  /* 0x000000ffff197224 */ /* 0x000fcc00078e0002 */
[----:B------:R-:W-:Y:S05]  /*1570*/  @P0 BRA `(.L_x_14) ;  /* 0xfffffffc00980947 */ /* 0x000fea000383ffff */
[----:B------:R-:W-:-:S07]  /*1580*/  IMAD.MOV.U32 R11, RZ, RZ, R5 ;  /* 0x000000ffff0b7224 */ /* 0x000fce00078e0005 */
.L_x_13:
[----:B------:R-:W-:Y:S01]  /*1590*/  LOP3.LUT P0, R27, R0, 0x3f, RZ, 0xc0, !PT ;  /* 0x0000003f001b7812 */ /* 0x000fe2000780c0ff */
[----:B------:R-:W-:-:S04]  /*15a0*/  IMAD.IADD R0, R4, 0x1, R11 ;  /* 0x0000000104007824 */ /* 0x000fc800078e020b */
[----:B------:R-:W-:-:S05]  /*15b0*/  IMAD.U32 R23, R0, 0x8, R1 ;  /* 0x0000000800177824 */ /* 0x000fca00078e0001 */
[----:B------:R0:W-:Y:S04]  /*15c0*/  STL.64 [R23+-0x78], R24 ;  /* 0xffff881817007387 */ /* 0x0001e80000100a00 */
[----:B------:R-:W2:Y:S04]  /*15d0*/  @P0 LDL.64 R8, [R1+0x8] ;  /* 0x0000080001080983 */ /* 0x000ea80000100a00 */
[----:B------:R-:W3:Y:S04]  /*15e0*/  LDL.64 R2, [R1+0x10] ;  /* 0x0000100001027983 */ /* 0x000ee80000100a00 */
[----:B------:R-:W4:Y:S01]  /*15f0*/  LDL.64 R4, [R1+0x18] ;  /* 0x0000180001047983 */ /* 0x000f220000100a00 */
[----:B------:R-:W-:-:S02]  /*1600*/  @P0 LOP3.LUT R0, R27, 0x3f, RZ, 0x3c, !PT ;  /* 0x0000003f1b000812 */ /* 0x000fc400078e3cff */
[--C-:B--2---:R-:W-:Y:S02]  /*1610*/  @P0 SHF.R.U64 R7, R8, 0x1, R9.reuse ;  /* 0x0000000108070819 */ /* 0x104fe40000001209 */
[----:B------:R-:W-:Y:S02]  /*1620*/  @P0 SHF.R.U32.HI R9, RZ, 0x1, R9 ;  /* 0x00000001ff090819 */ /* 0x000fe40000011609 */
[C---:B---3--:R-:W-:Y:S02]  /*1630*/  @P0 SHF.L.U32 R11, R2.reuse, R27, RZ ;  /* 0x0000001b020b0219 */ /* 0x048fe400000006ff */
[----:B------:R-:W-:Y:S02]  /*1640*/  @P0 SHF.R.U64 R6, R7, R0, R9 ;  /* 0x0000000007060219 */ /* 0x000fe40000001209 */
[--C-:B------:R-:W-:Y:S02]  /*1650*/  @P0 SHF.R.U32.HI R15, RZ, 0x1, R3.reuse ;  /* 0x00000001ff0f0819 */ /* 0x100fe40000011603 */
[----:B------:R-:W-:-:S02]  /*1660*/  @P0 SHF.R.U64 R13, R2, 0x1, R3 ;  /* 0x00000001020d0819 */ /* 0x000fc40000001203 */
[-C--:B------:R-:W-:Y:S02]  /*1670*/  @P0 SHF.L.U64.HI R8, R2, R27.reuse, R3 ;  /* 0x0000001b02080219 */ /* 0x080fe40000010203 */
[----:B------:R-:W-:Y:S02]  /*1680*/  @P0 SHF.R.U32.HI R7, RZ, R0, R9 ;  /* 0x00000000ff070219 */ /* 0x000fe40000011609 */
[----:B------:R-:W-:Y:S02]  /*1690*/  @P0 LOP3.LUT R2, R11, R6, RZ, 0xfc, !PT ;  /* 0x000000060b020212 */ /* 0x000fe400078efcff */
[----:B----4-:R-:W-:Y:S02]  /*16a0*/  @P0 SHF.L.U32 R9, R4, R27, RZ ;  /* 0x0000001b04090219 */ /* 0x010fe400000006ff */
[----:B0-----:R-:W-:Y:S02]  /*16b0*/  @P0 SHF.R.U64 R24, R13, R0, R15 ;  /* 0x000000000d180219 */ /* 0x001fe4000000120f */
[----:B------:R-:W-:Y:S01]  /*16c0*/  @P0 LOP3.LUT R3, R8, R7, RZ, 0xfc, !PT ;  /* 0x0000000708030212 */ /* 0x000fe200078efcff */
[----:B------:R-:W-:Y:S01]  /*16d0*/  IMAD.SHL.U32 R8, R2, 0x4, RZ ;  /* 0x0000000402087824 */ /* 0x000fe200078e00ff */
[----:B------:R-:W-:-:S02]  /*16e0*/  @P0 SHF.L.U64.HI R7, R4, R27, R5 ;  /* 0x0000001b04070219 */ /* 0x000fc40000010205 */
[----:B------:R-:W-:Y:S02]  /*16f0*/  @P0 LOP3.LUT R4, R9, R24, RZ, 0xfc, !PT ;  /* 0x0000001809040212 */ /* 0x000fe400078efcff */
[----:B------:R-:W-:Y:S02]  /*1700*/  @P0 SHF.R.U32.HI R0, RZ, R0, R15 ;  /* 0x00000000ff000219 */ /* 0x000fe4000001160f */
[----:B------:R-:W-:Y:S02]  /*1710*/  SHF.L.U64.HI R9, R2, 0x2, R3 ;  /* 0x0000000202097819 */ /* 0x000fe40000010203 */
[----:B------:R-:W-:Y:S02]  /*1720*/  @P0 LOP3.LUT R5, R7, R0, RZ, 0xfc, !PT ;  /* 0x0000000007050212 */ /* 0x000fe400078efcff */
[----:B------:R-:W-:Y:S02]  /*1730*/  SHF.L.W.U32.HI R3, R3, 0x2, R4 ;  /* 0x0000000203037819 */ /* 0x000fe40000010e04 */
[----:B------:R-:W-:-:S02]  /*1740*/  IADD3 RZ, P0, PT, RZ, -R8, RZ ;  /* 0x80000008ffff7210 */ /* 0x000fc40007f1e0ff */
[----:B------:R-:W-:Y:S02]  /*1750*/  LOP3.LUT R0, RZ, R9, RZ, 0x33, !PT ;  /* 0x00000009ff007212 */ /* 0x000fe400078e33ff */
[----:B------:R-:W-:Y:S02]  /*1760*/  SHF.L.W.U32.HI R4, R4, 0x2, R5 ;  /* 0x0000000204047819 */ /* 0x000fe40000010e05 */
[----:B------:R-:W-:Y:S02]  /*1770*/  LOP3.LUT R6, RZ, R3, RZ, 0x33, !PT ;  /* 0x00000003ff067212 */ /* 0x000fe400078e33ff */
[----:B------:R-:W-:Y:S02]  /*1780*/  IADD3.X R2, P0, PT, RZ, R0, RZ, P0, !PT ;  /* 0x00000000ff027210 */ /* 0x000fe4000071e4ff */
[----:B------:R-:W-:Y:S02]  /*1790*/  LOP3.LUT R0, RZ, R4, RZ, 0x33, !PT ;  /* 0x00000004ff007212 */ /* 0x000fe400078e33ff */
[----:B------:R-:W-:-:S02]  /*17a0*/  IADD3.X R6, P1, PT, RZ, R6, RZ, P0, !PT ;  /* 0x00000006ff067210 */ /* 0x000fc4000073e4ff */
[----:B------:R-:W-:-:S03]  /*17b0*/  ISETP.GT.U32.AND P2, PT, R3, -0x1, PT ;  /* 0xffffffff0300780c */ /* 0x000fc60003f44070 */
[----:B------:R-:W-:Y:S01]  /*17c0*/  IMAD.X R7, RZ, RZ, R0, P1 ;  /* 0x000000ffff077224 */ /* 0x000fe200008e0600 */
[----:B------:R-:W-:-:S04]  /*17d0*/  ISETP.GT.AND.EX P0, PT, R4, -0x1, PT, P2 ;  /* 0xffffffff0400780c */ /* 0x000fc80003f04320 */
[----:B------:R-:W-:Y:S02]  /*17e0*/  SEL R24, R4, R7, P0 ;  /* 0x0000000704187207 */ /* 0x000fe40000000000 */
[----:B------:R-:W-:Y:S02]  /*17f0*/  SEL R7, R3, R6, P0 ;  /* 0x0000000603077207 */ /* 0x000fe40000000000 */
[----:B------:R-:W-:Y:S02]  /*1800*/  ISETP.NE.U32.AND P1, PT, R24, RZ, PT ;  /* 0x000000ff1800720c */ /* 0x000fe40003f25070 */
[----:B------:R-:W-:Y:S02]  /*1810*/  SEL R9, R9, R2, P0 ;  /* 0x0000000209097207 */ /* 0x000fe40000000000 */
[----:B------:R-:W-:Y:S01]  /*1820*/  SEL R3, R7, R24, !P1 ;  /* 0x0000001807037207 */ /* 0x000fe20004800000 */
[----:B------:R-:W-:-:S05]  /*1830*/  @!P0 IMAD.MOV R8, RZ, RZ, -R8 ;  /* 0x000000ffff088224 */ /* 0x000fca00078e0a08 */
[----:B------:R-:W0:Y:S02]  /*1840*/  FLO.U32 R3, R3 ;  /* 0x0000000300037300 */ /* 0x000e2400000e0000 */
[C---:B0-----:R-:W-:Y:S02]  /*1850*/  IADD3 R6, PT, PT, -R3.reuse, 0x1f, RZ ;  /* 0x0000001f03067810 */ /* 0x041fe40007ffe1ff */
[----:B------:R-:W-:-:S03]  /*1860*/  IADD3 R0, PT, PT, -R3, 0x3f, RZ ;  /* 0x0000003f03007810 */ /* 0x000fc60007ffe1ff */
[----:B------:R-:W-:-:S05]  /*1870*/  @P1 IMAD.MOV R0, RZ, RZ, R6 ;  /* 0x000000ffff001224 */ /* 0x000fca00078e0206 */
[----:B------:R-:W-:-:S13]  /*1880*/  ISETP.NE.AND P1, PT, R0, RZ, PT ;  /* 0x000000ff0000720c */ /* 0x000fda0003f25270 */
[----:B------:R-:W-:Y:S05]  /*1890*/  @!P1 BRA `(.L_x_15) ;  /* 0x0000000000289947 */ /* 0x000fea0003800000 */
[----:B------:R-:W-:Y:S02]  /*18a0*/  LOP3.LUT R2, R0, 0x3f, RZ, 0xc0, !PT ;  /* 0x0000003f00027812 */ /* 0x000fe400078ec0ff */
[--C-:B------:R-:W-:Y:S02]  /*18b0*/  SHF.R.U64 R6, R8, 0x1, R9.reuse ;  /* 0x0000000108067819 */ /* 0x100fe40000001209 */
[----:B------:R-:W-:Y:S02]  /*18c0*/  SHF.R.U32.HI R8, RZ, 0x1, R9 ;  /* 0x00000001ff087819 */ /* 0x000fe40000011609 */
[----:B------:R-:W-:Y:S02]  /*18d0*/  LOP3.LUT R3, R0, 0x3f, RZ, 0xc, !PT ;  /* 0x0000003f00037812 */ /* 0x000fe400078e0cff */
[CC--:B------:R-:W-:Y:S02]  /*18e0*/  SHF.L.U64.HI R24, R7.reuse, R2.reuse, R24 ;  /* 0x0000000207187219 */ /* 0x0c0fe40000010218 */
[----:B------:R-:W-:-:S02]  /*18f0*/  SHF.L.U32 R7, R7, R2, RZ ;  /* 0x0000000207077219 */ /* 0x000fc400000006ff */
[-CC-:B------:R-:W-:Y:S02]  /*1900*/  SHF.R.U64 R2, R6, R3.reuse, R8.reuse ;  /* 0x0000000306027219 */ /* 0x180fe40000001208 */
[----:B------:R-:W-:Y:S02]  /*1910*/  SHF.R.U32.HI R3, RZ, R3, R8 ;  /* 0x00000003ff037219 */ /* 0x000fe40000011608 */
[----:B------:R-:W-:Y:S02]  /*1920*/  LOP3.LUT R7, R7, R2, RZ, 0xfc, !PT ;  /* 0x0000000207077212 */ /* 0x000fe400078efcff */
[----:B------:R-:W-:-:S07]  /*1930*/  LOP3.LUT R24, R24, R3, RZ, 0xfc, !PT ;  /* 0x0000000318187212 */ /* 0x000fce00078efcff */
.L_x_15:
[----:B------:R-:W-:Y:S01]  /*1940*/  IMAD.WIDE.U32 R8, R7, 0x2168c235, RZ ;  /* 0x2168c23507087825 */ /* 0x000fe200078e00ff */
[----:B------:R-:W-:-:S03]  /*1950*/  SHF.R.U32.HI R5, RZ, 0x1e, R5 ;  /* 0x0000001eff057819 */ /* 0x000fc60000011605 */
[----:B------:R-:W-:Y:S01]  /*1960*/  IMAD.MOV.U32 R2, RZ, RZ, R9 ;  /* 0x000000ffff027224 */ /* 0x000fe200078e0009 */
[----:B------:R-:W-:Y:S01]  /*1970*/  IADD3 RZ, P1, PT, R8, R8, RZ ;  /* 0x0000000808ff7210 */ /* 0x000fe20007f3e0ff */
[----:B------:R-:W-:Y:S01]  /*1980*/  IMAD.MOV.U32 R3, RZ, RZ, RZ ;  /* 0x000000ffff037224 */ /* 0x000fe200078e00ff */
[----:B------:R-:W-:Y:S01]  /*1990*/  LEA.HI R4, R4, R5, RZ, 0x1 ;  /* 0x0000000504047211 */ /* 0x000fe200078f08ff */
[----:B------:R-:W-:-:S04]  /*19a0*/  IMAD.HI.U32 R6, R24, -0x36f0255e, RZ ;  /* 0xc90fdaa218067827 */ /* 0x000fc800078e00ff */
[----:B------:R-:W-:-:S04]  /*19b0*/  IMAD.WIDE.U32 R2, R7, -0x36f0255e, R2 ;  /* 0xc90fdaa207027825 */ /* 0x000fc800078e0002 */
[C---:B------:R-:W-:Y:S02]  /*19c0*/  IMAD R7, R24.reuse, -0x36f0255e, RZ ;  /* 0xc90fdaa218077824 */ /* 0x040fe400078e02ff */
[----:B------:R-:W-:-:S04]  /*19d0*/  IMAD.WIDE.U32 R2, P2, R24, 0x2168c235, R2 ;  /* 0x2168c23518027825 */ /* 0x000fc80007840002 */
[----:B------:R-:W-:Y:S01]  /*19e0*/  IMAD.X R6, RZ, RZ, R6, P2 ;  /* 0x000000ffff067224 */ /* 0x000fe200010e0606 */
[----:B------:R-:W-:Y:S02]  /*19f0*/  IADD3 R3, P2, PT, R7, R3, RZ ;  /* 0x0000000307037210 */ /* 0x000fe40007f5e0ff */
[----:B------:R-:W-:Y:S02]  /*1a00*/  IADD3.X RZ, P1, PT, R2, R2, RZ, P1, !PT ;  /* 0x0000000202ff7210 */ /* 0x000fe40000f3e4ff */
[C---:B------:R-:W-:Y:S01]  /*1a10*/  ISETP.GT.U32.AND P3, PT, R3.reuse, RZ, PT ;  /* 0x000000ff0300720c */ /* 0x040fe20003f64070 */
[----:B------:R-:W-:Y:S01]  /*1a20*/  IMAD.X R6, RZ, RZ, R6, P2 ;  /* 0x000000ffff067224 */ /* 0x000fe200010e0606 */
[----:B------:R-:W-:-:S04]  /*1a30*/  IADD3.X R2, P2, PT, R3, R3, RZ, P1, !PT ;  /* 0x0000000303027210 */ /* 0x000fc80000f5e4ff */
[C---:B------:R-:W-:Y:S01]  /*1a40*/  ISETP.GT.AND.EX P1, PT, R6.reuse, RZ, PT, P3 ;  /* 0x000000ff0600720c */ /* 0x040fe20003f24330 */
[----:B------:R-:W-:-:S03]  /*1a50*/  IMAD.X R7, R6, 0x1, R6, P2 ;  /* 0x0000000106077824 */ /* 0x000fc600010e0606 */
[----:B------:R-:W-:Y:S02]  /*1a60*/  SEL R3, R2, R3, P1 ;  /* 0x0000000302037207 */ /* 0x000fe40000800000 */
[----:B------:R-:W-:Y:S02]  /*1a70*/  SEL R6, R7, R6, P1 ;  /* 0x0000000607067207 */ /* 0x000fe40000800000 */
[----:B------:R-:W-:Y:S02]  /*1a80*/  IADD3 R3, P2, PT, R3, 0x1, RZ ;  /* 0x0000000103037810 */ /* 0x000fe40007f5e0ff */
[----:B------:R-:W-:Y:S02]  /*1a90*/  SEL R7, RZ, 0xffffffff, !P1 ;  /* 0xffffffffff077807 */ /* 0x000fe40004800000 */
[----:B------:R-:W-:Y:S01]  /*1aa0*/  LOP3.LUT P1, R2, R21, 0x80000000, RZ, 0xc0, !PT ;  /* 0x8000000015027812 */ /* 0x000fe2000782c0ff */
[----:B------:R-:W-:Y:S02]  /*1ab0*/  IMAD.X R6, RZ, RZ, R6, P2 ;  /* 0x000000ffff067224 */ /* 0x000fe400010e0606 */
[----:B------:R-:W-:Y:S01]  /*1ac0*/  IMAD.IADD R7, R7, 0x1, -R0 ;  /* 0x0000000107077824 */ /* 0x000fe200078e0a00 */
[----:B------:R-:W-:-:S02]  /*1ad0*/  @!P0 LOP3.LUT R2, R2, 0x80000000, RZ, 0x3c, !PT ;  /* 0x8000000002028812 */ /* 0x000fc400078e3cff */
[----:B------:R-:W-:-:S04]  /*1ae0*/  SHF.R.U64 R3, R3, 0xa, R6 ;  /* 0x0000000a03037819 */ /* 0x000fc80000001206 */
[----:B------:R-:W-:-:S03]  /*1af0*/  IADD3 R3, P2, PT, R3, 0x1, RZ ;  /* 0x0000000103037810 */ /* 0x000fc60007f5e0ff */
[----:B------:R-:W-:Y:S01]  /*1b00*/  @P1 IMAD.MOV R4, RZ, RZ, -R4 ;  /* 0x000000ffff041224 */ /* 0x000fe200078e0a04 */
[----:B------:R-:W-:-:S04]  /*1b10*/  LEA.HI.X R6, R6, RZ, RZ, 0x16, P2 ;  /* 0x000000ff06067211 */ /* 0x000fc800010fb4ff */
[--C-:B------:R-:W-:Y:S01]  /*1b20*/  SHF.R.U64 R0, R3, 0x1, R6.reuse ;  /* 0x0000000103007819 */ /* 0x100fe20000001206 */
[----:B------:R-:W-:Y:S01]  /*1b30*/  IMAD.SHL.U32 R3, R7, 0x100000, RZ ;  /* 0x0010000007037824 */ /* 0x000fe200078e00ff */
[----:B------:R-:W-:Y:S02]  /*1b40*/  SHF.R.U32.HI R6, RZ, 0x1, R6 ;  /* 0x00000001ff067819 */ /* 0x000fe40000011606 */
[----:B------:R-:W-:-:S04]  /*1b50*/  IADD3 R7, P2, P3, RZ, RZ, R0 ;  /* 0x000000ffff077210 */ /* 0x000fc80007b5e000 */
[----:B------:R-:W-:-:S04]  /*1b60*/  IADD3.X R3, PT, PT, R3, 0x3fe00000, R6, P2, P3 ;  /* 0x3fe0000003037810 */ /* 0x000fc800017e6406 */
[----:B------:R-:W-:-:S07]  /*1b70*/  LOP3.LUT R3, R3, R2, RZ, 0xfc, !PT ;  /* 0x0000000203037212 */ /* 0x000fce00078efcff */
.L_x_12:
[----:B------:R-:W-:Y:S02]  /*1b80*/  IMAD.MOV.U32 R23, RZ, RZ, 0x0 ;  /* 0x00000000ff177424 */ /* 0x000fe400078e00ff */
[----:B------:R-:W-:Y:S02]  /*1b90*/  IMAD.MOV.U32 R0, RZ, RZ, R4 ;  /* 0x000000ffff007224 */ /* 0x000fe400078e0004 */
[----:B------:R-:W-:Y:S01]  /*1ba0*/  IMAD.MOV.U32 R2, RZ, RZ, R7 ;  /* 0x000000ffff027224 */ /* 0x000fe200078e0007 */
[----:B------:R-:W-:Y:S06]  /*1bb0*/  RET.REL.NODEC R22 `(psfcomplex) ;  /* 0xffffffe416107950 */ /* 0x000fec0003c3ffff */
.L_x_16:
[----:B------:R-:W-:-:S00]  /*1bc0*/  BRA `(.L_x_16) ;  /* 0xfffffffc00fc7947 */ /* 0x000fc0000383ffff */
[----:B------:R-:W-:-:S00]  /*1bd0*/  NOP ;  /* 0x0000000000007918 */ /* 0x000fc00000000000 */
        /* <DEDUP_REMOVED lines=10> */
.L_x_18:


//--------------------- .nv.global.init           --------------------------
	.section	.nv.global.init,"aw",@progbits
	.align	16
.nv.global.init:
	.type		__cudart_sin_cos_coeffs,@object
	.size		__cudart_sin_cos_coeffs,(__cudart_i2opi_d - __cudart_sin_cos_coeffs)
__cudart_sin_cos_coeffs:
        /*0000*/ 	.byte	0x46, 0xd2, 0xb0, 0x2c, 0xf1, 0xe5, 0x5a, 0xbe, 0x92, 0xe3, 0xac, 0x69, 0xe3, 0x1d, 0xc7, 0x3e
        /*0010*/ 	.byte	0xa1, 0x62, 0xdb, 0x19, 0xa0, 0x01, 0x2a, 0xbf, 0x18, 0x08, 0x11, 0x11, 0x11, 0x11, 0x81, 0x3f
        /*0020*/ 	.byte	0x54, 0x55, 0x55, 0x55, 0x55, 0x55, 0xc5, 0xbf, 0x00, 0x00, 0x00, 0x00, 0x00, 0x00, 0x00, 0x00
        /*0030*/ 	.byte	0x00, 0x00, 0x00, 0x00, 0x00, 0x00, 0x00, 0x00, 0x64, 0x81, 0xfd, 0x20, 0x83, 0xff, 0xa8, 0xbd
        /*0040*/ 	.byte	0x28, 0x85, 0xef, 0xc1, 0xa7, 0xee, 0x21, 0x3e, 0xd9, 0xe6, 0x06, 0x8e, 0x4f, 0x7e, 0x92, 0xbe
        /*0050*/ 	.byte	0xe9, 0xbc, 0xdd, 0x19, 0xa0, 0x01, 0xfa, 0x3e, 0x47, 0x5d, 0xc1, 0x16, 0x6c, 0xc1, 0x56, 0xbf
        /*0060*/ 	.byte	0x51, 0x55, 0x55, 0x55, 0x55, 0x55, 0xa5, 0x3f, 0x00, 0x00, 0x00, 0x00, 0x00, 0x00, 0xe0, 0xbf
        /*0070*/ 	.byte	0x00, 0x00, 0x00, 0x00, 0x00, 0x00, 0xf0, 0x3f, 0x00, 0x00, 0x00, 0x00, 0x00, 0x00, 0x00, 0x00
	.type		__cudart_i2opi_d,@object
	.size		__cudart_i2opi_d,(.L_0 - __cudart_i2opi_d)
__cudart_i2opi_d:
        /* <DEDUP_REMOVED lines=9> */
.L_0:


//--------------------- .nv.shared.reserved.0     --------------------------
	.section	.nv.shared.reserved.0,"aw",@nobits
	.weak		__nv_reservedSMEM_offset_0_alias
	.size		__nv_reservedSMEM_offset_0_alias, 0, 64
	.other		__nv_reservedSMEM_offset_0_alias,@"STO_CUDA_RESERVED_SHARED STV_DEFAULT"
__nv_reservedSMEM_offset_0_alias:
	.zero		0
	.zero		64


//--------------------- .nv.constant0.psfcomplex  --------------------------
	.section	.nv.constant0.psfcomplex,"a",@progbits
	.sectionflags	@""
	.align	4
.nv.constant0.psfcomplex:
	.zero		936


//--------------------- SYMBOLS --------------------------

	.type		.nv.reservedSmem.offset0,@object
	.size		.nv.reservedSmem.offset0,0x4
